	.target	sm_90a

	.elftype	@"ET_EXEC"


//--------------------- .note.nv.tkinfo           --------------------------
	.section	.note.nv.tkinfo,"",@"SHT_NOTE"
	.sectionflags	@"SHF_NOTE_NV_TKINFO"
	.tkinfo
        /*0018*/ 	.word	0x00000002
        /*0030*/ 	.string	""
        /*0030*/ 	.string	"ptxas"
        /*0030*/ 	.string	"Cuda compilation tools, release 13.0, V13.0.88"
        /*0030*/ 	.string	"Build cuda_13.0.r13.0/compiler.36424714_0"
        /*0030*/ 	.string	"-v  -suppress-debug-info  -lineinfo  -arch sm_90a "



//--------------------- .note.nv.cuinfo           --------------------------
	.section	.note.nv.cuinfo,"",@"SHT_NOTE"
	.sectionflags	@"SHF_NOTE_NV_CUINFO"
        /*0018*/ 	.short	0x0002
        /*001a*/ 	.short	0x005a
        /*001c*/ 	.short	0x0082
	.zero		2


//--------------------- .nv.info                  --------------------------
	.section	.nv.info,"",@"SHT_CUDA_INFO"
	.align	4


	//----- nvinfo : EIATTR_REGCOUNT
	.align		4
        /*0000*/ 	.byte	0x04, 0x2f
        /*0002*/ 	.short	(.L_1 - .L_0)
	.align		4
.L_0:
        /*0004*/ 	.word	index@(matmul_kernel)
        /*0008*/ 	.word	0x000000ff


	//----- nvinfo : EIATTR_FRAME_SIZE
	.align		4
.L_1:
        /*000c*/ 	.byte	0x04, 0x11
        /*000e*/ 	.short	(.L_3 - .L_2)
	.align		4
.L_2:
        /*0010*/ 	.word	index@(matmul_kernel)
        /*0014*/ 	.word	0x00000610


	//----- nvinfo : EIATTR_MIN_STACK_SIZE
	.align		4
.L_3:
        /*0018*/ 	.byte	0x04, 0x12
        /*001a*/ 	.short	(.L_5 - .L_4)
	.align		4
.L_4:
        /*001c*/ 	.word	index@(matmul_kernel)
        /*0020*/ 	.word	0x00000610
.L_5:


//--------------------- .nv.compat                --------------------------
	.section	.nv.compat,"",@"SHT_CUDA_COMPAT_INFO"
	.align	4
        /*0000*/ 	.byte	0x02, 0x09, 0x01, 0x00, 0x02, 0x02, 0x04, 0x00, 0x02, 0x05, 0x05, 0x00, 0x03, 0x07, 0x01, 0x01
        /*0010*/ 	.byte	0x02, 0x03, 0x00, 0x00, 0x02, 0x06, 0x01, 0x00, 0x04, 0x0b, 0x08, 0x00, 0x00, 0x00, 0x00, 0x00
        /*0020*/ 	.byte	0x00, 0x00, 0x00, 0x00


//--------------------- .nv.info.matmul_kernel    --------------------------
	.section	.nv.info.matmul_kernel,"",@"SHT_CUDA_INFO"
	.sectionflags	@""
	.align	4


	//----- nvinfo : EIATTR_CUDA_API_VERSION
	.align		4
        /*0000*/ 	.byte	0x04, 0x37
        /*0002*/ 	.short	(.L_7 - .L_6)
.L_6:
        /*0004*/ 	.word	0x00000082


	//----- nvinfo : EIATTR_KPARAM_INFO
	.align		4
.L_7:
        /*0008*/ 	.byte	0x04, 0x17
        /*000a*/ 	.short	(.L_9 - .L_8)
.L_8:
        /*000c*/ 	.word	0x00000000
        /*0010*/ 	.short	0x000d
        /*0012*/ 	.short	0x0048
        /*0014*/ 	.byte	0x00, 0xf4, 0x21, 0x00


	//----- nvinfo : EIATTR_KPARAM_INFO
	.align		4
.L_9:
        /*0018*/ 	.byte	0x04, 0x17
        /*001a*/ 	.short	(.L_11 - .L_10)
.L_10:
        /*001c*/ 	.word	0x00000000
        /*0020*/ 	.short	0x000c
        /*0022*/ 	.short	0x0040
        /*0024*/ 	.byte	0x00, 0xf4, 0x21, 0x00


	//----- nvinfo : EIATTR_KPARAM_INFO
	.align		4
.L_11:
        /*0028*/ 	.byte	0x04, 0x17
        /*002a*/ 	.short	(.L_13 - .L_12)
.L_12:
        /*002c*/ 	.word	0x00000000
        /*0030*/ 	.short	0x000b
        /*0032*/ 	.short	0x0038
        /*0034*/ 	.byte	0x00, 0xf0, 0x11, 0x00


	//----- nvinfo : EIATTR_KPARAM_INFO
	.align		4
.L_13:
        /*0038*/ 	.byte	0x04, 0x17
        /*003a*/ 	.short	(.L_15 - .L_14)
.L_14:
        /*003c*/ 	.word	0x00000000
        /*0040*/ 	.short	0x000a
        /*0042*/ 	.short	0x0034
        /*0044*/ 	.byte	0x00, 0xf0, 0x11, 0x00


	//----- nvinfo : EIATTR_KPARAM_INFO
	.align		4
.L_15:
        /*0048*/ 	.byte	0x04, 0x17
        /*004a*/ 	.short	(.L_17 - .L_16)
.L_16:
        /*004c*/ 	.word	0x00000000
        /*0050*/ 	.short	0x0009
        /*0052*/ 	.short	0x0030
        /*0054*/ 	.byte	0x00, 0xf0, 0x11, 0x00


	//----- nvinfo : EIATTR_KPARAM_INFO
	.align		4
.L_17:
        /*0058*/ 	.byte	0x04, 0x17
        /*005a*/ 	.short	(.L_19 - .L_18)
.L_18:
        /*005c*/ 	.word	0x00000000
        /*0060*/ 	.short	0x0008
        /*0062*/ 	.short	0x002c
        /*0064*/ 	.byte	0x00, 0xf0, 0x11, 0x00


	//----- nvinfo : EIATTR_KPARAM_INFO
	.align		4
.L_19:
        /*0068*/ 	.byte	0x04, 0x17
        /*006a*/ 	.short	(.L_21 - .L_20)
.L_20:
        /*006c*/ 	.word	0x00000000
        /*0070*/ 	.short	0x0007
        /*0072*/ 	.short	0x0028
        /*0074*/ 	.byte	0x00, 0xf0, 0x11, 0x00


	//----- nvinfo : EIATTR_KPARAM_INFO
	.align		4
.L_21:
        /*0078*/ 	.byte	0x04, 0x17
        /*007a*/ 	.short	(.L_23 - .L_22)
.L_22:
        /*007c*/ 	.word	0x00000000
        /*0080*/ 	.short	0x0006
        /*0082*/ 	.short	0x0024
        /*0084*/ 	.byte	0x00, 0xf0, 0x11, 0x00


	//----- nvinfo : EIATTR_KPARAM_INFO
	.align		4
.L_23:
        /*0088*/ 	.byte	0x04, 0x17
        /*008a*/ 	.short	(.L_25 - .L_24)
.L_24:
        /*008c*/ 	.word	0x00000000
        /*0090*/ 	.short	0x0005
        /*0092*/ 	.short	0x0020
        /*0094*/ 	.byte	0x00, 0xf0, 0x11, 0x00


	//----- nvinfo : EIATTR_KPARAM_INFO
	.align		4
.L_25:
        /*0098*/ 	.byte	0x04, 0x17
        /*009a*/ 	.short	(.L_27 - .L_26)
.L_26:
        /*009c*/ 	.word	0x00000000
        /*00a0*/ 	.short	0x0004
        /*00a2*/ 	.short	0x001c
        /*00a4*/ 	.byte	0x00, 0xf0, 0x11, 0x00


	//----- nvinfo : EIATTR_KPARAM_INFO
	.align		4
.L_27:
        /*00a8*/ 	.byte	0x04, 0x17
        /*00aa*/ 	.short	(.L_29 - .L_28)
.L_28:
        /*00ac*/ 	.word	0x00000000
        /*00b0*/ 	.short	0x0003
        /*00b2*/ 	.short	0x0018
        /*00b4*/ 	.byte	0x00, 0xf0, 0x11, 0x00


	//----- nvinfo : EIATTR_KPARAM_INFO
	.align		4
.L_29:
        /*00b8*/ 	.byte	0x04, 0x17
        /*00ba*/ 	.short	(.L_31 - .L_30)
.L_30:
        /*00bc*/ 	.word	0x00000000
        /*00c0*/ 	.short	0x0002
        /*00c2*/ 	.short	0x0010
        /*00c4*/ 	.byte	0x00, 0xf4, 0x21, 0x00


	//----- nvinfo : EIATTR_KPARAM_INFO
	.align		4
.L_31:
        /*00c8*/ 	.byte	0x04, 0x17
        /*00ca*/ 	.short	(.L_33 - .L_32)
.L_32:
        /*00cc*/ 	.word	0x00000000
        /*00d0*/ 	.short	0x0001
        /*00d2*/ 	.short	0x0008
        /*00d4*/ 	.byte	0x00, 0xf4, 0x21, 0x00


	//----- nvinfo : EIATTR_KPARAM_INFO
	.align		4
.L_33:
        /*00d8*/ 	.byte	0x04, 0x17
        /*00da*/ 	.short	(.L_35 - .L_34)
.L_34:
        /*00dc*/ 	.word	0x00000000
        /*00e0*/ 	.short	0x0000
        /*00e2*/ 	.short	0x0000
        /*00e4*/ 	.byte	0x00, 0xf4, 0x21, 0x00


	//----- nvinfo : EIATTR_SPARSE_MMA_MASK
	.align		4
.L_35:
        /*00e8*/ 	.byte	0x03, 0x50
        /*00ea*/ 	.short	0x0000


	//----- nvinfo : EIATTR_MAXREG_COUNT
	.align		4
        /*00ec*/ 	.byte	0x03, 0x1b
        /*00ee*/ 	.short	0x00ff


	//----- nvinfo : EIATTR_NUM_BARRIERS
	.align		4
        /*00f0*/ 	.byte	0x02, 0x4c
        /*00f2*/ 	.byte	0x01
	.zero		1


	//----- nvinfo : EIATTR_ANNOTATIONS
	.align		4
        /*00f4*/ 	.byte	0x04, 0x55
        /*00f6*/ 	.short	(.L_37 - .L_36)


	//   ....[0]....
.L_36:
        /*00f8*/ 	.word	0x00000001
        /*00fc*/ 	.byte	0x30, 0x09, 0x00, 0x00, 0x01, 0x00, 0x00, 0x00, 0xc0, 0x43, 0x00, 0x00, 0x01, 0x00, 0x00, 0x00
        /* <DEDUP_REMOVED lines=404> */
        /*1a4c*/ 	.byte	0xe0, 0xbd, 0x00, 0x00, 0x01, 0x00, 0x00, 0x00, 0x90, 0xc5, 0x00, 0x00


	//----- nvinfo : EIATTR_MERCURY_ISA_VERSION
	.align		4
.L_37:
        /*1a58*/ 	.byte	0x03, 0x5f
        /*1a5a*/ 	.short	0x0101


	//----- nvinfo : EIATTR_EXIT_INSTR_OFFSETS
	.align		4
        /*1a5c*/ 	.byte	0x04, 0x1c
        /*1a5e*/ 	.short	(.L_39 - .L_38)


	//   ....[0]....
.L_38:
        /*1a60*/ 	.word	0x00015690


	//   ....[1]....
        /*1a64*/ 	.word	0x000156c0


	//----- nvinfo : EIATTR_REQNTID
	.align		4
.L_39:
        /*1a68*/ 	.byte	0x04, 0x10
        /*1a6a*/ 	.short	(.L_41 - .L_40)
.L_40:
        /*1a6c*/ 	.word	0x00000080
        /*1a70*/ 	.word	0x00000001
        /*1a74*/ 	.word	0x00000001


	//----- nvinfo : EIATTR_CBANK_PARAM_SIZE
	.align		4
.L_41:
        /*1a78*/ 	.byte	0x03, 0x19
        /*1a7a*/ 	.short	0x0050


	//----- nvinfo : EIATTR_PARAM_CBANK
	.align		4
        /*1a7c*/ 	.byte	0x04, 0x0a
        /*1a7e*/ 	.short	(.L_43 - .L_42)
	.align		4
.L_42:
        /*1a80*/ 	.word	index@(.nv.constant0.matmul_kernel)
        /*1a84*/ 	.short	0x0210
        /*1a86*/ 	.short	0x0050


	//----- nvinfo : EIATTR_SW_WAR
	.align		4
.L_43:
        /*1a88*/ 	.byte	0x04, 0x36
        /*1a8a*/ 	.short	(.L_45 - .L_44)
.L_44:
        /*1a8c*/ 	.word	0x00000008
.L_45:


//--------------------- .nv.callgraph             --------------------------
	.section	.nv.callgraph,"",@"SHT_CUDA_CALLGRAPH"
	.align	4
	.sectionentsize	8
	.align		4
        /*0000*/ 	.word	0x00000000
	.align		4
        /*0004*/ 	.word	0xffffffff
	.align		4
        /*0008*/ 	.word	0x00000000
	.align		4
        /*000c*/ 	.word	0xfffffffe
	.align		4
        /*0010*/ 	.word	0x00000000
	.align		4
        /*0014*/ 	.word	0xfffffffd
	.align		4
        /*0018*/ 	.word	0x00000000
	.align		4
        /*001c*/ 	.word	0xfffffffc


//--------------------- .text.matmul_kernel       --------------------------
	.section	.text.matmul_kernel,"ax",@progbits
	.align	128
        .global         matmul_kernel
        .type           matmul_kernel,@function
        .size           matmul_kernel,(.L_x_3 - matmul_kernel)
        .other          matmul_kernel,@"STO_CUDA_ENTRY STV_DEFAULT"
matmul_kernel:
.text.matmul_kernel:
[----:B------:R-:W0:Y:S08]  /*0000*/  LDC R1, c[0x0][0x28] ;  /* 0x00000a00ff017b82 */ /* 0x000e300000000800 */
[----:B------:R-:W1:Y:S01]  /*0010*/  LDC.64 R152, c[0x0][0x228] ;  /* 0x00008a00ff987b82 */ /* 0x000e620000000a00 */
[----:B------:R-:W2:Y:S01]  /*0020*/  S2R R5, SR_CTAID.X ;  /* 0x0000000000057919 */ /* 0x000ea20000002500 */
[----:B0-----:R-:W-:Y:S01]  /*0030*/  VIADD R1, R1, 0xfffff9f0 ;  /* 0xfffff9f001017836 */ /* 0x001fe20000000000 */
[----:B------:R-:W-:Y:S01]  /*0040*/  UMOV UR4, 0x400 ;  /* 0x0000040000047882 */ /* 0x000fe20000000000 */
[----:B------:R-:W-:Y:S01]  /*0050*/  ULDC.64 UR14, c[0x0][0x208] ;  /* 0x00008200000e7ab9 */ /* 0x000fe20000000a00 */
[----:B------:R-:W-:-:S02]  /*0060*/  CS2R R24, SRZ ;  /* 0x0000000000187805 */ /* 0x000fc4000001ff00 */
[----:B------:R-:W-:Y:S02]  /*0070*/  CS2R R26, SRZ ;  /* 0x00000000001a7805 */ /* 0x000fe4000001ff00 */
[----:B------:R-:W-:Y:S01]  /*0080*/  CS2R R28, SRZ ;  /* 0x00000000001c7805 */ /* 0x000fe2000001ff00 */
[----:B------:R-:W0:Y:S01]  /*0090*/  LDC R196, c[0x0][0x230] ;  /* 0x00008c00ffc47b82 */ /* 0x000e220000000800 */
[----:B------:R-:W-:Y:S02]  /*00a0*/  CS2R R30, SRZ ;  /* 0x00000000001e7805 */ /* 0x000fe4000001ff00 */
[----:B------:R-:W-:Y:S02]  /*00b0*/  CS2R R32, SRZ ;  /* 0x0000000000207805 */ /* 0x000fe4000001ff00 */
[----:B------:R-:W-:Y:S02]  /*00c0*/  CS2R R34, SRZ ;  /* 0x0000000000227805 */ /* 0x000fe4000001ff00 */
[----:B------:R-:W-:-:S02]  /*00d0*/  CS2R R36, SRZ ;  /* 0x0000000000247805 */ /* 0x000fc4000001ff00 */
[----:B------:R-:W-:Y:S02]  /*00e0*/  CS2R R38, SRZ ;  /* 0x0000000000267805 */ /* 0x000fe4000001ff00 */
[----:B------:R-:W-:Y:S02]  /*00f0*/  CS2R R40, SRZ ;  /* 0x0000000000287805 */ /* 0x000fe4000001ff00 */
[----:B------:R-:W-:Y:S01]  /*0100*/  CS2R R42, SRZ ;  /* 0x00000000002a7805 */ /* 0x000fe2000001ff00 */
[----:B------:R-:W3:Y:S01]  /*0110*/  S2UR UR12, SR_CgaCtaId ;  /* 0x00000000000c79c3 */ /* 0x000ee20000008800 */
[----:B------:R-:W-:Y:S02]  /*0120*/  CS2R R44, SRZ ;  /* 0x00000000002c7805 */ /* 0x000fe4000001ff00 */
[----:B------:R-:W-:Y:S02]  /*0130*/  CS2R R46, SRZ ;  /* 0x00000000002e7805 */ /* 0x000fe4000001ff00 */
[----:B------:R-:W-:-:S02]  /*0140*/  CS2R R48, SRZ ;  /* 0x0000000000307805 */ /* 0x000fc4000001ff00 */
[----:B------:R-:W-:Y:S02]  /*0150*/  CS2R R50, SRZ ;  /* 0x0000000000327805 */ /* 0x000fe4000001ff00 */
[----:B------:R-:W-:Y:S02]  /*0160*/  CS2R R52, SRZ ;  /* 0x0000000000347805 */ /* 0x000fe4000001ff00 */
[----:B------:R-:W-:Y:S02]  /*0170*/  CS2R R54, SRZ ;  /* 0x0000000000367805 */ /* 0x000fe4000001ff00 */
[----:B------:R-:W-:Y:S01]  /*0180*/  CS2R R56, SRZ ;  /* 0x0000000000387805 */ /* 0x000fe2000001ff00 */
[----:B-1----:R-:W-:Y:S01]  /*0190*/  VIADD R0, R153, 0xff ;  /* 0x000000ff99007836 */ /* 0x002fe20000000000 */
[----:B------:R-:W-:Y:S02]  /*01a0*/  CS2R R58, SRZ ;  /* 0x00000000003a7805 */ /* 0x000fe4000001ff00 */
[----:B------:R-:W-:-:S02]  /*01b0*/  CS2R R60, SRZ ;  /* 0x00000000003c7805 */ /* 0x000fc4000001ff00 */
[----:B------:R-:W-:Y:S02]  /*01c0*/  CS2R R62, SRZ ;  /* 0x00000000003e7805 */ /* 0x000fe4000001ff00 */
[----:B------:R-:W-:Y:S02]  /*01d0*/  CS2R R64, SRZ ;  /* 0x0000000000407805 */ /* 0x000fe4000001ff00 */
[----:B------:R-:W-:Y:S02]  /*01e0*/  SHF.R.S32.HI R3, RZ, 0x1f, R0 ;  /* 0x0000001fff037819 */ /* 0x000fe40000011400 */
[----:B------:R-:W-:Y:S02]  /*01f0*/  CS2R R66, SRZ ;  /* 0x0000000000427805 */ /* 0x000fe4000001ff00 */
[----:B------:R-:W-:Y:S01]  /*0200*/  CS2R R68, SRZ ;  /* 0x0000000000447805 */ /* 0x000fe2000001ff00 */
[----:B0-----:R-:W-:Y:S01]  /*0210*/  VIADD R196, R196, 0x1f ;  /* 0x0000001fc4c47836 */ /* 0x001fe20000000000 */
[----:B------:R-:W-:-:S02]  /*0220*/  LEA.HI R3, R3, R0, RZ, 0x8 ;  /* 0x0000000003037211 */ /* 0x000fc400078f40ff */
[----:B------:R-:W-:Y:S02]  /*0230*/  CS2R R70, SRZ ;  /* 0x0000000000467805 */ /* 0x000fe4000001ff00 */
[----:B--2---:R-:W-:Y:S02]  /*0240*/  IABS R8, R5 ;  /* 0x0000000500087213 */ /* 0x004fe40000000000 */
[----:B------:R-:W-:Y:S02]  /*0250*/  CS2R R72, SRZ ;  /* 0x0000000000487805 */ /* 0x000fe4000001ff00 */
[----:B------:R-:W-:Y:S02]  /*0260*/  SHF.R.S32.HI R3, RZ, 0x8, R3 ;  /* 0x00000008ff037819 */ /* 0x000fe40000011403 */
[----:B------:R-:W-:Y:S02]  /*0270*/  CS2R R74, SRZ ;  /* 0x00000000004a7805 */ /* 0x000fe4000001ff00 */
[----:B------:R-:W-:Y:S01]  /*0280*/  CS2R R76, SRZ ;  /* 0x00000000004c7805 */ /* 0x000fe2000001ff00 */
[----:B---3--:R-:W-:Y:S01]  /*0290*/  ULEA UR12, UR12, UR4, 0x18 ;  /* 0x000000040c0c7291 */ /* 0x008fe2000f8ec03f */
[----:B------:R-:W-:Y:S01]  /*02a0*/  CS2R R78, SRZ ;  /* 0x00000000004e7805 */ /* 0x000fe2000001ff00 */
[----:B------:R-:W-:Y:S01]  /*02b0*/  IMAD.SHL.U32 R4, R3, 0x8, RZ ;  /* 0x0000000803047824 */ /* 0x000fe200078e00ff */
[----:B------:R-:W-:-:S02]  /*02c0*/  CS2R R80, SRZ ;  /* 0x0000000000507805 */ /* 0x000fc4000001ff00 */
[----:B------:R-:W-:Y:S02]  /*02d0*/  CS2R R82, SRZ ;  /* 0x0000000000527805 */ /* 0x000fe4000001ff00 */
[----:B------:R-:W-:Y:S02]  /*02e0*/  CS2R R84, SRZ ;  /* 0x0000000000547805 */ /* 0x000fe4000001ff00 */
[----:B------:R-:W-:Y:S02]  /*02f0*/  CS2R R86, SRZ ;  /* 0x0000000000567805 */ /* 0x000fe4000001ff00 */
[-C--:B------:R-:W-:Y:S02]  /*0300*/  IABS R7, R4.reuse ;  /* 0x0000000400077213 */ /* 0x080fe40000000000 */
[----:B------:R-:W-:Y:S02]  /*0310*/  CS2R R88, SRZ ;  /* 0x0000000000587805 */ /* 0x000fe4000001ff00 */
[----:B------:R-:W-:-:S02]  /*0320*/  IABS R10, R4 ;  /* 0x00000004000a7213 */ /* 0x000fc40000000000 */
[----:B------:R-:W-:Y:S01]  /*0330*/  CS2R R90, SRZ ;  /* 0x00000000005a7805 */ /* 0x000fe2000001ff00 */
[----:B------:R-:W0:Y:S01]  /*0340*/  I2F.RP R0, R7 ;  /* 0x0000000700007306 */ /* 0x000e220000209400 */
[----:B------:R-:W-:Y:S02]  /*0350*/  CS2R R92, SRZ ;  /* 0x00000000005c7805 */ /* 0x000fe4000001ff00 */
[----:B------:R-:W-:Y:S02]  /*0360*/  CS2R R94, SRZ ;  /* 0x00000000005e7805 */ /* 0x000fe4000001ff00 */
[----:B------:R-:W-:Y:S02]  /*0370*/  CS2R R96, SRZ ;  /* 0x0000000000607805 */ /* 0x000fe4000001ff00 */
[----:B------:R-:W-:Y:S02]  /*0380*/  CS2R R98, SRZ ;  /* 0x0000000000627805 */ /* 0x000fe4000001ff00 */
[----:B------:R-:W-:-:S02]  /*0390*/  CS2R R100, SRZ ;  /* 0x0000000000647805 */ /* 0x000fc4000001ff00 */
[----:B------:R-:W-:Y:S02]  /*03a0*/  CS2R R102, SRZ ;  /* 0x0000000000667805 */ /* 0x000fe4000001ff00 */
[----:B------:R-:W-:Y:S02]  /*03b0*/  CS2R R104, SRZ ;  /* 0x0000000000687805 */ /* 0x000fe4000001ff00 */
[----:B------:R-:W-:Y:S02]  /*03c0*/  CS2R R106, SRZ ;  /* 0x00000000006a7805 */ /* 0x000fe4000001ff00 */
[----:B------:R-:W-:Y:S02]  /*03d0*/  CS2R R108, SRZ ;  /* 0x00000000006c7805 */ /* 0x000fe4000001ff00 */
[----:B------:R-:W-:Y:S02]  /*03e0*/  CS2R R110, SRZ ;  /* 0x00000000006e7805 */ /* 0x000fe4000001ff00 */
[----:B------:R-:W-:-:S02]  /*03f0*/  CS2R R112, SRZ ;  /* 0x0000000000707805 */ /* 0x000fc4000001ff00 */
[----:B------:R-:W-:Y:S02]  /*0400*/  CS2R R114, SRZ ;  /* 0x0000000000727805 */ /* 0x000fe4000001ff00 */
[----:B------:R-:W-:Y:S02]  /*0410*/  CS2R R116, SRZ ;  /* 0x0000000000747805 */ /* 0x000fe4000001ff00 */
[----:B------:R-:W-:Y:S01]  /*0420*/  CS2R R118, SRZ ;  /* 0x0000000000767805 */ /* 0x000fe2000001ff00 */
[----:B0-----:R-:W0:Y:S01]  /*0430*/  MUFU.RCP R0, R0 ;  /* 0x0000000000007308 */ /* 0x001e220000001000 */
        /* <DEDUP_REMOVED lines=15> */
[----:B------:R-:W-:Y:S01]  /*0530*/  CS2R R150, SRZ ;  /* 0x0000000000967805 */ /* 0x000fe2000001ff00 */
[----:B0-----:R-:W-:Y:S02]  /*0540*/  VIADD R2, R0, 0xffffffe ;  /* 0x0ffffffe00027836 */ /* 0x001fe40000000000 */
[----:B------:R-:W-:Y:S02]  /*0550*/  IMAD.MOV R0, RZ, RZ, -R10 ;  /* 0x000000ffff007224 */ /* 0x000fe400078e0a0a */
[----:B------:R0:W1:Y:S02]  /*0560*/  F2I.FTZ.U32.TRUNC.NTZ R3, R2 ;  /* 0x0000000200037305 */ /* 0x000064000021f000 */
[----:B0-----:R-:W-:Y:S02]  /*0570*/  IMAD.MOV.U32 R2, RZ, RZ, RZ ;  /* 0x000000ffff027224 */ /* 0x001fe400078e00ff */
[----:B-1----:R-:W-:-:S04]  /*0580*/  IMAD.MOV R6, RZ, RZ, -R3 ;  /* 0x000000ffff067224 */ /* 0x002fc800078e0a03 */
[----:B------:R-:W-:Y:S02]  /*0590*/  IMAD R9, R6, R7, RZ ;  /* 0x0000000706097224 */ /* 0x000fe400078e02ff */
[----:B------:R-:W-:Y:S02]  /*05a0*/  IMAD.MOV.U32 R6, RZ, RZ, R8 ;  /* 0x000000ffff067224 */ /* 0x000fe400078e0008 */
[----:B------:R-:W-:-:S06]  /*05b0*/  IMAD.HI.U32 R3, R3, R9, R2 ;  /* 0x0000000903037227 */ /* 0x000fcc00078e0002 */
[----:B------:R-:W-:-:S04]  /*05c0*/  IMAD.HI.U32 R3, R3, R6, RZ ;  /* 0x0000000603037227 */ /* 0x000fc800078e00ff */
[----:B------:R-:W-:-:S05]  /*05d0*/  IMAD R0, R3, R0, R6 ;  /* 0x0000000003007224 */ /* 0x000fca00078e0206 */
[----:B------:R-:W-:-:S13]  /*05e0*/  ISETP.GT.U32.AND P1, PT, R7, R0, PT ;  /* 0x000000000700720c */ /* 0x000fda0003f24070 */
[----:B------:R-:W-:Y:S02]  /*05f0*/  @!P1 IMAD.IADD R0, R0, 0x1, -R7 ;  /* 0x0000000100009824 */ /* 0x000fe400078e0a07 */
[----:B------:R-:W-:Y:S01]  /*0600*/  @!P1 VIADD R3, R3, 0x1 ;  /* 0x0000000103039836 */ /* 0x000fe20000000000 */
[----:B------:R-:W-:Y:S02]  /*0610*/  ISETP.NE.AND P1, PT, R4, RZ, PT ;  /* 0x000000ff0400720c */ /* 0x000fe40003f25270 */
[----:B------:R-:W-:Y:S02]  /*0620*/  ISETP.GE.U32.AND P0, PT, R0, R7, PT ;  /* 0x000000070000720c */ /* 0x000fe40003f06070 */
[----:B------:R-:W-:-:S04]  /*0630*/  LOP3.LUT R0, R5, R4, RZ, 0x3c, !PT ;  /* 0x0000000405007212 */ /* 0x000fc800078e3cff */
[----:B------:R-:W-:Y:S01]  /*0640*/  ISETP.GE.AND P2, PT, R0, RZ, PT ;  /* 0x000000ff0000720c */ /* 0x000fe20003f46270 */
[----:B------:R-:W-:-:S06]  /*0650*/  VIADD R0, R152, 0x7f ;  /* 0x0000007f98007836 */ /* 0x000fcc0000000000 */
[----:B------:R-:W-:-:S04]  /*0660*/  @P0 VIADD R3, R3, 0x1 ;  /* 0x0000000103030836 */ /* 0x000fc80000000000 */
[----:B------:R-:W-:Y:S01]  /*0670*/  IMAD.MOV.U32 R2, RZ, RZ, R3 ;  /* 0x000000ffff027224 */ /* 0x000fe200078e0003 */
[----:B------:R-:W-:-:S03]  /*0680*/  SHF.R.S32.HI R3, RZ, 0x1f, R0 ;  /* 0x0000001fff037819 */ /* 0x000fc60000011400 */
[----:B------:R-:W-:Y:S01]  /*0690*/  @!P2 IMAD.MOV R2, RZ, RZ, -R2 ;  /* 0x000000ffff02a224 */ /* 0x000fe200078e0a02 */
[----:B------:R-:W-:Y:S02]  /*06a0*/  @!P1 LOP3.LUT R2, RZ, R4, RZ, 0x33, !PT ;  /* 0x00000004ff029212 */ /* 0x000fe400078e33ff */
[----:B------:R-:W-:-:S03]  /*06b0*/  LEA.HI R3, R3, R0, RZ, 0x7 ;  /* 0x0000000003037211 */ /* 0x000fc600078f38ff */
[----:B------:R-:W-:Y:S02]  /*06c0*/  IMAD.SHL.U32 R6, R2, 0x8, RZ ;  /* 0x0000000802067824 */ /* 0x000fe400078e00ff */
[----:B------:R-:W-:-:S03]  /*06d0*/  IMAD.MOV R2, RZ, RZ, -R2 ;  /* 0x000000ffff027224 */ /* 0x000fc600078e0a02 */
[----:B------:R-:W-:Y:S01]  /*06e0*/  LEA.HI.SX32 R3, R3, -R6, 0x19 ;  /* 0x8000000603037211 */ /* 0x000fe200078fcaff */
[----:B------:R-:W-:-:S03]  /*06f0*/  IMAD R4, R4, R2, R5 ;  /* 0x0000000204047224 */ /* 0x000fc600078e0205 */
[----:B------:R-:W-:Y:S02]  /*0700*/  VIMNMX R11, R3, 0x8, PT ;  /* 0x00000008030b7848 */ /* 0x000fe40003fe0100 */
[----:B------:R-:W-:Y:S02]  /*0710*/  IABS R9, R4 ;  /* 0x0000000400097213 */ /* 0x000fe40000000000 */
[----:B------:R-:W-:-:S04]  /*0720*/  IABS R7, R11 ;  /* 0x0000000b00077213 */ /* 0x000fc80000000000 */
[----:B------:R-:W0:Y:S08]  /*0730*/  I2F.RP R0, R7 ;  /* 0x0000000700007306 */ /* 0x000e300000209400 */
[----:B0-----:R-:W0:Y:S02]  /*0740*/  MUFU.RCP R0, R0 ;  /* 0x0000000000007308 */ /* 0x001e240000001000 */
[----:B0-----:R-:W-:-:S06]  /*0750*/  VIADD R3, R0, 0xffffffe ;  /* 0x0ffffffe00037836 */ /* 0x001fcc0000000000 */
[----:B------:R-:W0:Y:S02]  /*0760*/  F2I.FTZ.U32.TRUNC.NTZ R3, R3 ;  /* 0x0000000300037305 */ /* 0x000e24000021f000 */
[----:B0-----:R-:W-:-:S04]  /*0770*/  IMAD.MOV R8, RZ, RZ, -R3 ;  /* 0x000000ffff087224 */ /* 0x001fc800078e0a03 */
[----:B------:R-:W-:Y:S01]  /*0780*/  IMAD.MOV.U32 R2, RZ, RZ, R8 ;  /* 0x000000ffff027224 */ /* 0x000fe200078e0008 */
[----:B------:R-:W-:-:S03]  /*0790*/  IABS R8, R11 ;  /* 0x0000000b00087213 */ /* 0x000fc60000000000 */
[----:B------:R-:W-:Y:S02]  /*07a0*/  IMAD R5, R2, R7, RZ ;  /* 0x0000000702057224 */ /* 0x000fe400078e02ff */
[----:B------:R-:W-:Y:S02]  /*07b0*/  IMAD.MOV.U32 R2, RZ, RZ, RZ ;  /* 0x000000ffff027224 */ /* 0x000fe400078e00ff */
[----:B------:R-:W-:Y:S02]  /*07c0*/  IMAD.MOV R0, RZ, RZ, -R8 ;  /* 0x000000ffff007224 */ /* 0x000fe400078e0a08 */
        /* <DEDUP_REMOVED lines=9> */
[----:B------:R-:W-:-:S07]  /*0860*/  ISETP.GE.AND P2, PT, R0, RZ, PT ;  /* 0x000000ff0000720c */ /* 0x000fce0003f46270 */
[----:B------:R-:W-:Y:S01]  /*0870*/  @P0 VIADD R2, R2, 0x1 ;  /* 0x0000000102020836 */ /* 0x000fe20000000000 */
[----:B------:R-:W-:-:S05]  /*0880*/  ISETP.GE.AND P0, PT, R196, 0x20, PT ;  /* 0x00000020c400780c */ /* 0x000fca0003f06270 */
[----:B------:R-:W-:Y:S01]  /*0890*/  @!P2 IMAD.MOV R2, RZ, RZ, -R2 ;  /* 0x000000ffff02a224 */ /* 0x000fe200078e0a02 */
[----:B------:R-:W-:-:S05]  /*08a0*/  @!P1 LOP3.LUT R2, RZ, R11, RZ, 0x33, !PT ;  /* 0x0000000bff029212 */ /* 0x000fca00078e33ff */
[----:B------:R-:W-:Y:S02]  /*08b0*/  IMAD.MOV R0, RZ, RZ, -R2 ;  /* 0x000000ffff007224 */ /* 0x000fe400078e0a02 */
[----:B------:R-:W-:Y:S02]  /*08c0*/  IMAD.SHL.U32 R7, R2, 0x100, RZ ;  /* 0x0000010002077824 */ /* 0x000fe400078e00ff */
[----:B------:R-:W-:-:S04]  /*08d0*/  IMAD R0, R11, R0, R4 ;  /* 0x000000000b007224 */ /* 0x000fc800078e0204 */
[----:B------:R-:W-:Y:S02]  /*08e0*/  IMAD.IADD R3, R6, 0x1, R0 ;  /* 0x0000000106037824 */ /* 0x000fe400078e0200 */
[----:B------:R-:W0:Y:S02]  /*08f0*/  S2R R0, SR_TID.X ;  /* 0x0000000000007919 */ /* 0x000e240000002100 */
[C---:B0-----:R-:W-:Y:S02]  /*0900*/  LOP3.LUT R12, R0.reuse, 0x7f, RZ, 0xc0, !PT ;  /* 0x0000007f000c7812 */ /* 0x041fe400078ec0ff */
[----:B------:R-:W-:-:S03]  /*0910*/  LOP3.LUT R13, R0, 0x60, RZ, 0xc0, !PT ;  /* 0x00000060000d7812 */ /* 0x000fc600078ec0ff */
[----:B------:R-:W-:-:S05]  /*0920*/  IMAD R21, R3, 0x80, R12 ;  /* 0x0000008003157824 */ /* 0x000fca00078e020c */
[----:B------:R0:W-:Y:S01]  /*0930*/  STL [R1+0x328], R21 ;  /* 0x0003281501007387 */ /* 0x0001e20000100800 */
[----:B------:R-:W-:Y:S05]  /*0940*/  @!P0 BRA `(.L_x_0) ;  /* 0x000000bc00108947 */ /* 0x000fea0003800000 */
[----:B------:R-:W-:Y:S01]  /*0950*/  IABS R15, R152 ;  /* 0x00000098000f7213 */ /* 0x000fe20000000000 */
[----:B------:R-:W-:Y:S01]  /*0960*/  ULDC UR4, c[0x0][0x234] ;  /* 0x00008d0000047ab9 */ /* 0x000fe20000000800 */
[----:B------:R-:W-:Y:S01]  /*0970*/  IABS R2, R153 ;  /* 0x0000009900027213 */ /* 0x000fe20000000000 */
[----:B------:R-:W-:Y:S01]  /*0980*/  USHF.R.U32.HI UR6, URZ, 0x4, UR12 ;  /* 0x000000043f067899 */ /* 0x000fe2000801160c */
[----:B------:R-:W1:Y:S01]  /*0990*/  I2F.RP R6, R15 ;  /* 0x0000000f00067306 */ /* 0x000e620000209400 */
[----:B------:R-:W-:Y:S01]  /*09a0*/  IABS R12, R21 ;  /* 0x00000015000c7213 */ /* 0x000fe20000000000 */
[----:B------:R-:W-:Y:S01]  /*09b0*/  ULDC UR7, c[0x0][0x230] ;  /* 0x00008c0000077ab9 */ /* 0x000fe20000000800 */
[----:B------:R-:W-:Y:S02]  /*09c0*/  LEA.HI R56, R13, R7, RZ, 0x1b ;  /* 0x000000070d387211 */ /* 0x000fe400078fd8ff */
[----:B------:R-:W-:Y:S02]  /*09d0*/  CS2R R88, SRZ ;  /* 0x0000000000587805 */ /* 0x000fe4000001ff00 */
[----:B------:R-:W-:-:S02]  /*09e0*/  ISETP.GE.AND P5, PT, R21, RZ, PT ;  /* 0x000000ff1500720c */ /* 0x000fc40003fa6270 */
[----:B------:R-:W-:Y:S02]  /*09f0*/  CS2R R90, SRZ ;  /* 0x00000000005a7805 */ /* 0x000fe4000001ff00 */
[----:B------:R-:W-:Y:S01]  /*0a00*/  CS2R R92, SRZ ;  /* 0x00000000005c7805 */ /* 0x000fe2000001ff00 */
[----:B------:R-:W2:Y:S01]  /*0a10*/  I2F.RP R3, R2 ;  /* 0x0000000200037306 */ /* 0x000ea20000209400 */
[C---:B------:R-:W-:Y:S01]  /*0a20*/  VIADD R16, R56.reuse, 0xf8 ;  /* 0x000000f838107836 */ /* 0x040fe20000000000 */
[----:B------:R-:W-:Y:S01]  /*0a30*/  CS2R R94, SRZ ;  /* 0x00000000005e7805 */ /* 0x000fe2000001ff00 */
[C---:B------:R-:W-:Y:S01]  /*0a40*/  VIADD R17, R56.reuse, 0xf4 ;  /* 0x000000f438117836 */ /* 0x040fe20000000000 */
[----:B------:R-:W-:Y:S01]  /*0a50*/  CS2R R96, SRZ ;  /* 0x0000000000607805 */ /* 0x000fe2000001ff00 */
[C---:B------:R-:W-:Y:S01]  /*0a60*/  VIADD R18, R56.reuse, 0xf0 ;  /* 0x000000f038127836 */ /* 0x040fe20000000000 */
[----:B------:R-:W-:Y:S01]  /*0a70*/  CS2R R98, SRZ ;  /* 0x0000000000627805 */ /* 0x000fe2000001ff00 */
[C---:B------:R-:W-:Y:S01]  /*0a80*/  VIADD R19, R56.reuse, 0xec ;  /* 0x000000ec38137836 */ /* 0x040fe20000000000 */
[----:B-1----:R-:W1:Y:S01]  /*0a90*/  MUFU.RCP R6, R6 ;  /* 0x0000000600067308 */ /* 0x002e620000001000 */
[C---:B------:R-:W-:Y:S01]  /*0aa0*/  VIADD R20, R56.reuse, 0xe8 ;  /* 0x000000e838147836 */ /* 0x040fe20000000000 */
[----:B------:R-:W-:Y:S01]  /*0ab0*/  IABS R14, R18 ;  /* 0x00000012000e7213 */ /* 0x000fe20000000000 */
[C---:B------:R-:W-:Y:S01]  /*0ac0*/  VIADD R24, R56.reuse, 0xd0 ;  /* 0x000000d038187836 */ /* 0x040fe20000000000 */
[----:B------:R-:W-:Y:S01]  /*0ad0*/  CS2R R100, SRZ ;  /* 0x0000000000647805 */ /* 0x000fe2000001ff00 */
[C---:B------:R-:W-:Y:S01]  /*0ae0*/  VIADD R30, R56.reuse, 0xc8 ;  /* 0x000000c8381e7836 */ /* 0x040fe20000000000 */
[----:B------:R-:W-:Y:S01]  /*0af0*/  CS2R R102, SRZ ;  /* 0x0000000000667805 */ /* 0x000fe2000001ff00 */
[C---:B------:R-:W-:Y:S01]  /*0b00*/  VIADD R31, R56.reuse, 0xc4 ;  /* 0x000000c4381f7836 */ /* 0x040fe20000000000 */
[----:B--2---:R-:W2:Y:S01]  /*0b10*/  MUFU.RCP R3, R3 ;  /* 0x0000000300037308 */ /* 0x004ea20000001000 */
[----:B------:R-:W-:Y:S01]  /*0b20*/  IABS R22, R24 ;  /* 0x0000001800167213 */ /* 0x000fe20000000000 */
[----:B------:R-:W-:Y:S01]  /*0b30*/  VIADD R32, R56, 0xc0 ;  /* 0x000000c038207836 */ /* 0x000fe20000000000 */
[----:B------:R-:W-:-:S02]  /*0b40*/  CS2R R104, SRZ ;  /* 0x0000000000687805 */ /* 0x000fc4000001ff00 */
[----:B------:R-:W-:Y:S01]  /*0b50*/  IABS R26, R31 ;  /* 0x0000001f001a7213 */ /* 0x000fe20000000000 */
[C---:B------:R-:W-:Y:S01]  /*0b60*/  VIADD R33, R56.reuse, 0xbc ;  /* 0x000000bc38217836 */ /* 0x040fe20000000000 */
[----:B------:R-:W-:Y:S02]  /*0b70*/  CS2R R106, SRZ ;  /* 0x00000000006a7805 */ /* 0x000fe4000001ff00 */
[----:B------:R-:W-:Y:S01]  /*0b80*/  IABS R28, R32 ;  /* 0x00000020001c7213 */ /* 0x000fe20000000000 */
[----:B------:R-:W-:Y:S01]  /*0b90*/  VIADD R34, R56, 0xb8 ;  /* 0x000000b838227836 */ /* 0x000fe20000000000 */
[----:B------:R-:W-:Y:S01]  /*0ba0*/  CS2R R108, SRZ ;  /* 0x00000000006c7805 */ /* 0x000fe2000001ff00 */
[----:B-1----:R-:W-:Y:S01]  /*0bb0*/  VIADD R8, R6, 0xffffffe ;  /* 0x0ffffffe06087836 */ /* 0x002fe20000000000 */
[----:B------:R-:W-:Y:S01]  /*0bc0*/  CS2R R110, SRZ ;  /* 0x00000000006e7805 */ /* 0x000fe2000001ff00 */
[C---:B------:R-:W-:Y:S01]  /*0bd0*/  VIADD R6, R56.reuse, 0xfc ;  /* 0x000000fc38067836 */ /* 0x040fe20000000000 */
[----:B------:R-:W-:Y:S01]  /*0be0*/  CS2R R112, SRZ ;  /* 0x0000000000707805 */ /* 0x000fe2000001ff00 */
[----:B------:R1:W3:Y:S01]  /*0bf0*/  F2I.FTZ.U32.TRUNC.NTZ R9, R8 ;  /* 0x0000000800097305 */ /* 0x0002e2000021f000 */
[----:B------:R-:W-:Y:S01]  /*0c00*/  VIADD R35, R56, 0xb4 ;  /* 0x000000b438237836 */ /* 0x000fe20000000000 */
[----:B------:R-:W-:Y:S01]  /*0c10*/  CS2R R114, SRZ ;  /* 0x0000000000727805 */ /* 0x000fe2000001ff00 */
[----:B--2---:R-:W-:Y:S01]  /*0c20*/  VIADD R4, R3, 0xffffffe ;  /* 0x0ffffffe03047836 */ /* 0x004fe20000000000 */
[----:B------:R-:W-:Y:S01]  /*0c30*/  ISETP.GE.AND P3, PT, R6, RZ, PT ;  /* 0x000000ff0600720c */ /* 0x000fe20003f66270 */
[C---:B------:R-:W-:Y:S01]  /*0c40*/  VIADD R36, R56.reuse, 0xb0 ;  /* 0x000000b038247836 */ /* 0x040fe20000000000 */
[----:B------:R-:W-:Y:S01]  /*0c50*/  CS2R R116, SRZ ;  /* 0x0000000000747805 */ /* 0x000fe2000001ff00 */
[C---:B------:R-:W-:Y:S01]  /*0c60*/  VIADD R37, R56.reuse, 0xa8 ;  /* 0x000000a838257836 */ /* 0x040fe20000000000 */
[----:B------:R2:W4:Y:S01]  /*0c70*/  F2I.FTZ.U32.TRUNC.NTZ R5, R4 ;  /* 0x0000000400057305 */ /* 0x000522000021f000 */
[----:B-1----:R-:W-:Y:S01]  /*0c80*/  IMAD.MOV.U32 R8, RZ, RZ, RZ ;  /* 0x000000ffff087224 */ /* 0x002fe200078e00ff */
[----:B------:R-:W-:Y:S01]  /*0c90*/  CS2R R118, SRZ ;  /* 0x0000000000767805 */ /* 0x000fe2000001ff00 */
[C---:B------:R-:W-:Y:S01]  /*0ca0*/  VIADD R39, R56.reuse, 0x90 ;  /* 0x0000009038277836 */ /* 0x040fe20000000000 */
[----:B------:R-:W-:Y:S01]  /*0cb0*/  CS2R R120, SRZ ;  /* 0x0000000000787805 */ /* 0x000fe2000001ff00 */
[----:B------:R-:W-:Y:S01]  /*0cc0*/  VIADD R41, R56, 0x8c ;  /* 0x0000008c38297836 */ /* 0x000fe20000000000 */
[----:B------:R-:W-:Y:S01]  /*0cd0*/  CS2R R122, SRZ ;  /* 0x00000000007a7805 */ /* 0x000fe2000001ff00 */
[--C-:B---3--:R-:W-:Y:S01]  /*0ce0*/  IMAD.MOV R10, RZ, RZ, -R9.reuse ;  /* 0x000000ffff0a7224 */ /* 0x108fe200078e0a09 */
[----:B------:R-:W-:Y:S01]  /*0cf0*/  CS2R R124, SRZ ;  /* 0x00000000007c7805 */ /* 0x000fe2000001ff00 */
[----:B--2---:R-:W-:Y:S01]  /*0d00*/  IMAD.MOV.U32 R4, RZ, RZ, RZ ;  /* 0x000000ffff047224 */ /* 0x004fe200078e00ff */
[----:B------:R-:W-:Y:S01]  /*0d10*/  IABS R38, R41 ;  /* 0x0000002900267213 */ /* 0x000fe20000000000 */
[----:B------:R-:W-:Y:S01]  /*0d20*/  IMAD R11, R10, R15, RZ ;  /* 0x0000000f0a0b7224 */ /* 0x000fe200078e02ff */
[----:B------:R-:W-:Y:S01]  /*0d30*/  CS2R R126, SRZ ;  /* 0x00000000007e7805 */ /* 0x000fe2000001ff00 */
[----:B------:R-:W-:Y:S01]  /*0d40*/  IMAD.MOV.U32 R10, RZ, RZ, R12 ;  /* 0x000000ffff0a7224 */ /* 0x000fe200078e000c */
[----:B------:R-:W-:Y:S01]  /*0d50*/  IABS R12, R17 ;  /* 0x00000011000c7213 */ /* 0x000fe20000000000 */
[----:B------:R-:W-:Y:S01]  /*0d60*/  IMAD.HI.U32 R9, R9, R11, R8 ;  /* 0x0000000b09097227 */ /* 0x000fe200078e0008 */
[----:B------:R-:W-:-:S02]  /*0d70*/  IABS R8, R6 ;  /* 0x0000000600087213 */ /* 0x000fc40000000000 */
[----:B------:R-:W-:Y:S02]  /*0d80*/  CS2R R128, SRZ ;  /* 0x0000000000807805 */ /* 0x000fe4000001ff00 */
[----:B------:R-:W-:Y:S01]  /*0d90*/  CS2R R130, SRZ ;  /* 0x0000000000827805 */ /* 0x000fe2000001ff00 */
[----:B----4-:R-:W-:Y:S01]  /*0da0*/  IMAD.MOV R3, RZ, RZ, -R5 ;  /* 0x000000ffff037224 */ /* 0x010fe200078e0a05 */
[----:B------:R-:W-:Y:S01]  /*0db0*/  CS2R R132, SRZ ;  /* 0x0000000000847805 */ /* 0x000fe2000001ff00 */
[----:B------:R-:W-:Y:S01]  /*0dc0*/  IMAD.HI.U32 R9, R9, R10, RZ ;  /* 0x0000000a09097227 */ /* 0x000fe200078e00ff */
[----:B------:R-:W-:Y:S02]  /*0dd0*/  CS2R R134, SRZ ;  /* 0x0000000000867805 */ /* 0x000fe4000001ff00 */
[----:B------:R-:W-:Y:S02]  /*0de0*/  CS2R R136, SRZ ;  /* 0x0000000000887805 */ /* 0x000fe4000001ff00 */
[----:B------:R-:W-:Y:S01]  /*0df0*/  CS2R R138, SRZ ;  /* 0x00000000008a7805 */ /* 0x000fe2000001ff00 */
[----:B------:R-:W-:Y:S01]  /*0e00*/  IMAD.MOV R9, RZ, RZ, -R9 ;  /* 0x000000ffff097224 */ /* 0x000fe200078e0a09 */
[----:B------:R-:W-:Y:S01]  /*0e10*/  CS2R R140, SRZ ;  /* 0x00000000008c7805 */ /* 0x000fe2000001ff00 */
[----:B------:R-:W-:Y:S01]  /*0e20*/  IMAD R3, R3, R2, RZ ;  /* 0x0000000203037224 */ /* 0x000fe200078e02ff */
[----:B------:R-:W-:Y:S01]  /*0e30*/  CS2R R142, SRZ ;  /* 0x00000000008e7805 */ /* 0x000fe2000001ff00 */
[----:B------:R-:W-:Y:S01]  /*0e40*/  IMAD R10, R15, R9, R10 ;  /* 0x000000090f0a7224 */ /* 0x000fe200078e020a */
[----:B------:R-:W-:Y:S01]  /*0e50*/  IABS R9, R16 ;  /* 0x0000001000097213 */ /* 0x000fe20000000000 */
[----:B------:R-:W-:Y:S01]  /*0e60*/  IMAD.HI.U32 R5, R5, R3, R4 ;  /* 0x0000000305057227 */ /* 0x000fe200078e0004 */
[----:B------:R-:W-:-:S02]  /*0e70*/  CS2R R144, SRZ ;  /* 0x0000000000907805 */ /* 0x000fc4000001ff00 */
[----:B------:R-:W-:Y:S02]  /*0e80*/  CS2R R146, SRZ ;  /* 0x0000000000927805 */ /* 0x000fe4000001ff00 */
[----:B------:R-:W-:Y:S01]  /*0e90*/  ISETP.GT.U32.AND P0, PT, R15, R10, PT ;  /* 0x0000000a0f00720c */ /* 0x000fe20003f04070 */
[----:B------:R-:W-:Y:S01]  /*0ea0*/  VIADD R43, R56, 0x88 ;  /* 0x00000088382b7836 */ /* 0x000fe20000000000 */
[----:B------:R-:W-:Y:S01]  /*0eb0*/  CS2R R148, SRZ ;  /* 0x0000000000947805 */ /* 0x000fe2000001ff00 */
[C---:B------:R-:W-:Y:S01]  /*0ec0*/  IMAD.HI.U32 R3, R5.reuse, R8, RZ ;  /* 0x0000000805037227 */ /* 0x040fe200078e00ff */
[----:B------:R-:W-:Y:S01]  /*0ed0*/  CS2R R150, SRZ ;  /* 0x0000000000967805 */ /* 0x000fe2000001ff00 */
[----:B------:R-:W-:Y:S01]  /*0ee0*/  UMOV UR10, 0xfffffffe ;  /* 0xfffffffe000a7882 */ /* 0x000fe20000000000 */
[----:B------:R-:W-:Y:S01]  /*0ef0*/  UMOV UR11, 0x7fffffdf ;  /* 0x7fffffdf000b7882 */ /* 0x000fe20000000000 */
[----:B------:R-:W-:Y:S02]  /*0f00*/  IMAD.MOV R3, RZ, RZ, -R3 ;  /* 0x000000ffff037224 */ /* 0x000fe400078e0a03 */
[----:B------:R-:W-:-:S04]  /*0f10*/  IMAD.HI.U32 R4, R5, R9, RZ ;  /* 0x0000000905047227 */ /* 0x000fc800078e00ff */
[----:B------:R-:W-:Y:S02]  /*0f20*/  IMAD R3, R2, R3, R8 ;  /* 0x0000000302037224 */ /* 0x000fe400078e0208 */
[----:B------:R-:W-:Y:S01]  /*0f30*/  @!P0 IMAD.IADD R10, R10, 0x1, -R15 ;  /* 0x000000010a0a8824 */ /* 0x000fe200078e0a0f */
[----:B------:R-:W-:Y:S01]  /*0f40*/  ISETP.NE.AND P0, PT, R152, RZ, PT ;  /* 0x000000ff9800720c */ /* 0x000fe20003f05270 */
[----:B------:R-:W-:Y:S01]  /*0f50*/  IMAD.HI.U32 R6, R5, R12, RZ ;  /* 0x0000000c05067227 */ /* 0x000fe200078e00ff */
[----:B------:R-:W-:Y:S02]  /*0f60*/  ISETP.GT.U32.AND P2, PT, R2, R3, PT ;  /* 0x000000030200720c */ /* 0x000fe40003f44070 */
[----:B------:R-:W-:Y:S01]  /*0f70*/  ISETP.GT.U32.AND P1, PT, R15, R10, PT ;  /* 0x0000000a0f00720c */ /* 0x000fe20003f24070 */
[----:B------:R-:W-:Y:S02]  /*0f80*/  IMAD.MOV R11, RZ, RZ, -R4 ;  /* 0x000000ffff0b7224 */ /* 0x000fe400078e0a04 */
[----:B------:R-:W-:-:S02]  /*0f90*/  IMAD.MOV R13, RZ, RZ, -R6 ;  /* 0x000000ffff0d7224 */ /* 0x000fc400078e0a06 */
[C---:B------:R-:W-:Y:S02]  /*0fa0*/  IMAD R6, R2.reuse, R11, R9 ;  /* 0x0000000b02067224 */ /* 0x040fe400078e0209 */
[----:B------:R-:W-:Y:S01]  /*0fb0*/  IMAD R8, R2, R13, R12 ;  /* 0x0000000d02087224 */ /* 0x000fe200078e020c */
[----:B------:R-:W-:Y:S01]  /*0fc0*/  IABS R12, R19 ;  /* 0x00000013000c7213 */ /* 0x000fe20000000000 */
[----:B------:R-:W-:-:S03]  /*0fd0*/  IMAD.HI.U32 R4, R5, R14, RZ ;  /* 0x0000000e05047227 */ /* 0x000fc600078e00ff */
[----:B------:R-:W-:Y:S01]  /*0fe0*/  ISETP.GT.U32.AND P4, PT, R2, R8, PT ;  /* 0x000000080200720c */ /* 0x000fe20003f84070 */
[----:B------:R-:W-:Y:S02]  /*0ff0*/  @!P2 IMAD.IADD R3, R3, 0x1, -R2 ;  /* 0x000000010303a824 */ /* 0x000fe400078e0a02 */
[----:B------:R-:W-:Y:S01]  /*1000*/  @!P1 IMAD.IADD R10, R10, 0x1, -R15 ;  /* 0x000000010a0a9824 */ /* 0x000fe200078e0a0f */
[C---:B------:R-:W-:Y:S01]  /*1010*/  ISETP.GT.U32.AND P1, PT, R2.reuse, R6, PT ;  /* 0x000000060200720c */ /* 0x040fe20003f24070 */
[----:B------:R-:W-:Y:S01]  /*1020*/  IMAD.MOV R9, RZ, RZ, -R4 ;  /* 0x000000ffff097224 */ /* 0x000fe200078e0a04 */
[----:B------:R-:W-:Y:S01]  /*1030*/  ISETP.GT.U32.AND P6, PT, R2, R3, PT ;  /* 0x000000030200720c */ /* 0x000fe20003fc4070 */
[----:B------:R-:W-:Y:S02]  /*1040*/  IMAD.MOV.U32 R4, RZ, RZ, R10 ;  /* 0x000000ffff047224 */ /* 0x000fe400078e000a */
[----:B------:R-:W-:-:S04]  /*1050*/  IMAD.HI.U32 R10, R5, R12, RZ ;  /* 0x0000000c050a7227 */ /* 0x000fc800078e00ff */
[----:B------:R-:W-:Y:S02]  /*1060*/  IMAD.MOV R13, RZ, RZ, -R10 ;  /* 0x000000ffff0d7224 */ /* 0x000fe400078e0a0a */
[----:B------:R-:W-:Y:S01]  /*1070*/  IMAD R9, R2, R9, R14 ;  /* 0x0000000902097224 */ /* 0x000fe200078e020e */
[----:B------:R-:W-:Y:S01]  /*1080*/  IABS R14, R20 ;  /* 0x00000014000e7213 */ /* 0x000fe20000000000 */
[--C-:B------:R-:W-:Y:S01]  /*1090*/  @!P1 IMAD.IADD R6, R6, 0x1, -R2.reuse ;  /* 0x0000000106069824 */ /* 0x100fe200078e0a02 */
[----:B------:R-:W-:Y:S01]  /*10a0*/  ISETP.GE.AND P1, PT, R18, RZ, PT ;  /* 0x000000ff1200720c */ /* 0x000fe20003f26270 */
[----:B------:R-:W-:Y:S01]  /*10b0*/  @!P4 IMAD.IADD R8, R8, 0x1, -R2 ;  /* 0x000000010808c824 */ /* 0x000fe200078e0a02 */
[C---:B------:R-:W-:Y:S01]  /*10c0*/  ISETP.GT.U32.AND P2, PT, R2.reuse, R9, PT ;  /* 0x000000090200720c */ /* 0x040fe20003f44070 */
[C---:B------:R-:W-:Y:S01]  /*10d0*/  IMAD R10, R2.reuse, R13, R12 ;  /* 0x0000000d020a7224 */ /* 0x040fe200078e020c */
[C---:B------:R-:W-:Y:S01]  /*10e0*/  ISETP.GT.U32.AND P4, PT, R2.reuse, R6, PT ;  /* 0x000000060200720c */ /* 0x040fe20003f84070 */
[----:B------:R-:W-:Y:S01]  /*10f0*/  @!P6 IMAD.IADD R3, R3, 0x1, -R2 ;  /* 0x000000010303e824 */ /* 0x000fe200078e0a02 */
[----:B------:R-:W-:Y:S01]  /*1100*/  ISETP.GT.U32.AND P6, PT, R2, R8, PT ;  /* 0x000000080200720c */ /* 0x000fe20003fc4070 */
[----:B------:R-:W-:-:S04]  /*1110*/  IMAD.HI.U32 R11, R5, R14, RZ ;  /* 0x0000000e050b7227 */ /* 0x000fc800078e00ff */
[----:B------:R-:W-:Y:S01]  /*1120*/  @!P3 IMAD.MOV R3, RZ, RZ, -R3 ;  /* 0x000000ffff03b224 */ /* 0x000fe200078e0a03 */
[----:B------:R-:W-:Y:S01]  /*1130*/  ISETP.GT.U32.AND P3, PT, R2, R10, PT ;  /* 0x0000000a0200720c */ /* 0x000fe20003f64070 */
[----:B------:R-:W-:Y:S01]  /*1140*/  @!P5 IMAD.MOV R4, RZ, RZ, -R4 ;  /* 0x000000ffff04d224 */ /* 0x000fe200078e0a04 */
[----:B------:R-:W-:Y:S01]  /*1150*/  ISETP.GE.AND P5, PT, R16, RZ, PT ;  /* 0x000000ff1000720c */ /* 0x000fe20003fa6270 */
[----:B------:R-:W-:Y:S01]  /*1160*/  IMAD.MOV R11, RZ, RZ, -R11 ;  /* 0x000000ffff0b7224 */ /* 0x000fe200078e0a0b */
[----:B------:R-:W-:Y:S01]  /*1170*/  @!P0 LOP3.LUT R4, RZ, R152, RZ, 0x33, !PT ;  /* 0x00000098ff048212 */ /* 0x000fe200078e33ff */
[----:B------:R-:W-:Y:S01]  /*1180*/  VIADD R15, R56, 0xe4 ;  /* 0x000000e4380f7836 */ /* 0x000fe20000000000 */
[----:B------:R-:W-:Y:S01]  /*1190*/  ISETP.GE.AND P0, PT, R17, RZ, PT ;  /* 0x000000ff1100720c */ /* 0x000fe20003f06270 */
[----:B------:R-:W-:Y:S02]  /*11a0*/  IMAD R11, R2, R11, R14 ;  /* 0x0000000b020b7224 */ /* 0x000fe400078e020e */
[--C-:B------:R-:W-:Y:S01]  /*11b0*/  @!P4 IMAD.IADD R6, R6, 0x1, -R2.reuse ;  /* 0x000000010606c824 */ /* 0x100fe200078e0a02 */
[----:B------:R-:W-:Y:S01]  /*11c0*/  IABS R14, R15 ;  /* 0x0000000f000e7213 */ /* 0x000fe20000000000 */
[--C-:B------:R-:W-:Y:S01]  /*11d0*/  @!P6 IMAD.IADD R8, R8, 0x1, -R2.reuse ;  /* 0x000000010808e824 */ /* 0x100fe200078e0a02 */
[----:B------:R-:W-:Y:S01]  /*11e0*/  ISETP.GE.AND P4, PT, R19, RZ, PT ;  /* 0x000000ff1300720c */ /* 0x000fe20003f86270 */
[----:B------:R-:W-:Y:S01]  /*11f0*/  VIADD R19, R56, 0xdc ;  /* 0x000000dc38137836 */ /* 0x000fe20000000000 */
[----:B------:R-:W-:Y:S01]  /*1200*/  ISETP.GT.U32.AND P6, PT, R2, R11, PT ;  /* 0x0000000b0200720c */ /* 0x000fe20003fc4070 */
[----:B------:R-:W-:Y:S01]  /*1210*/  @!P3 IMAD.IADD R10, R10, 0x1, -R2 ;  /* 0x000000010a0ab824 */ /* 0x000fe200078e0a02 */
[----:B------:R-:W-:Y:S01]  /*1220*/  ISETP.GE.AND P3, PT, R15, RZ, PT ;  /* 0x000000ff0f00720c */ /* 0x000fe20003f66270 */
[----:B------:R-:W-:Y:S01]  /*1230*/  IMAD.HI.U32 R12, R5, R14, RZ ;  /* 0x0000000e050c7227 */ /* 0x000fe200078e00ff */
[----:B------:R-:W-:-:S03]  /*1240*/  IABS R17, R19 ;  /* 0x0000001300117213 */ /* 0x000fc60000000000 */
[----:B------:R-:W-:Y:S01]  /*1250*/  @!P5 IMAD.MOV R6, RZ, RZ, -R6 ;  /* 0x000000ffff06d224 */ /* 0x000fe200078e0a06 */
[C---:B------:R-:W-:Y:S01]  /*1260*/  ISETP.GT.U32.AND P5, PT, R2.reuse, R10, PT ;  /* 0x0000000a0200720c */ /* 0x040fe20003fa4070 */
[----:B------:R-:W-:Y:S02]  /*1270*/  IMAD.MOV R15, RZ, RZ, -R12 ;  /* 0x000000ffff0f7224 */ /* 0x000fe400078e0a0c */
[----:B------:R-:W-:Y:S02]  /*1280*/  @!P2 IMAD.IADD R9, R9, 0x1, -R2 ;  /* 0x000000010909a824 */ /* 0x000fe400078e0a02 */
[C---:B------:R-:W-:Y:S02]  /*1290*/  IMAD R12, R2.reuse, R15, R14 ;  /* 0x0000000f020c7224 */ /* 0x040fe400078e020e */
[----:B------:R-:W-:Y:S01]  /*12a0*/  IMAD.HI.U32 R14, R5, R17, RZ ;  /* 0x00000011050e7227 */ /* 0x000fe200078e00ff */
[----:B------:R-:W-:-:S03]  /*12b0*/  ISETP.GT.U32.AND P2, PT, R2, R9, PT ;  /* 0x000000090200720c */ /* 0x000fc60003f44070 */
[----:B------:R-:W-:Y:S02]  /*12c0*/  @!P6 IMAD.IADD R11, R11, 0x1, -R2 ;  /* 0x000000010b0be824 */ /* 0x000fe400078e0a02 */
[----:B------:R-:W-:Y:S02]  /*12d0*/  VIADD R18, R56, 0xe0 ;  /* 0x000000e038127836 */ /* 0x000fe40000000000 */
[----:B------:R-:W-:Y:S01]  /*12e0*/  IMAD.MOV R14, RZ, RZ, -R14 ;  /* 0x000000ffff0e7224 */ /* 0x000fe200078e0a0e */
[----:B------:R-:W-:Y:S01]  /*12f0*/  ISETP.GT.U32.AND P6, PT, R2, R11, PT ;  /* 0x0000000b0200720c */ /* 0x000fe20003fc4070 */
[----:B------:R-:W-:Y:S01]  /*1300*/  @!P5 IMAD.IADD R10, R10, 0x1, -R2 ;  /* 0x000000010a0ad824 */ /* 0x000fe200078e0a02 */
[----:B------:R-:W-:Y:S01]  /*1310*/  IABS R16, R18 ;  /* 0x0000001200107213 */ /* 0x000fe20000000000 */
[----:B------:R-:W-:Y:S02]  /*1320*/  IMAD R15, R2, R14, R17 ;  /* 0x0000000e020f7224 */ /* 0x000fe400078e0211 */
[----:B------:R-:W-:-:S02]  /*1330*/  @!P4 IMAD.MOV R10, RZ, RZ, -R10 ;  /* 0x000000ffff0ac224 */ /* 0x000fc400078e0a0a */
[----:B------:R-:W-:Y:S01]  /*1340*/  IMAD.HI.U32 R13, R5, R16, RZ ;  /* 0x00000010050d7227 */ /* 0x000fe200078e00ff */
[----:B------:R-:W-:-:S03]  /*1350*/  ISETP.GT.U32.AND P4, PT, R2, R15, PT ;  /* 0x0000000f0200720c */ /* 0x000fc60003f84070 */
[----:B------:R-:W-:Y:S01]  /*1360*/  @!P2 IMAD.IADD R9, R9, 0x1, -R2 ;  /* 0x000000010909a824 */ /* 0x000fe200078e0a02 */
[----:B------:R-:W-:Y:S01]  /*1370*/  ISETP.GE.AND P2, PT, R20, RZ, PT ;  /* 0x000000ff1400720c */ /* 0x000fe20003f46270 */
[----:B------:R-:W-:Y:S01]  /*1380*/  @!P0 IMAD.MOV R8, RZ, RZ, -R8 ;  /* 0x000000ffff088224 */ /* 0x000fe200078e0a08 */
[C---:B------:R-:W-:Y:S01]  /*1390*/  ISETP.GT.U32.AND P0, PT, R2.reuse, R12, PT ;  /* 0x0000000c0200720c */ /* 0x040fe20003f04070 */
[----:B------:R-:W-:Y:S02]  /*13a0*/  IMAD.MOV R13, RZ, RZ, -R13 ;  /* 0x000000ffff0d7224 */ /* 0x000fe400078e0a0d */
[----:B------:R-:W-:Y:S01]  /*13b0*/  @!P6 IMAD.IADD R11, R11, 0x1, -R2 ;  /* 0x000000010b0be824 */ /* 0x000fe200078e0a02 */
[----:B------:R-:W-:Y:S01]  /*13c0*/  ISETP.GE.AND P6, PT, R19, RZ, PT ;  /* 0x000000ff1300720c */ /* 0x000fe20003fc6270 */
[----:B------:R-:W-:Y:S02]  /*13d0*/  IMAD R13, R2, R13, R16 ;  /* 0x0000000d020d7224 */ /* 0x000fe400078e0210 */
[----:B------:R-:W-:-:S02]  /*13e0*/  VIADD R19, R56, 0xd4 ;  /* 0x000000d438137836 */ /* 0x000fc40000000000 */
[----:B------:R-:W-:Y:S01]  /*13f0*/  VIADD R16, R56, 0xd8 ;  /* 0x000000d838107836 */ /* 0x000fe20000000000 */
[----:B------:R-:W-:Y:S01]  /*1400*/  ISETP.GT.U32.AND P5, PT, R2, R13, PT ;  /* 0x0000000d0200720c */ /* 0x000fe20003fa4070 */
[--C-:B------:R-:W-:Y:S01]  /*1410*/  @!P4 IMAD.IADD R15, R15, 0x1, -R2.reuse ;  /* 0x000000010f0fc824 */ /* 0x100fe200078e0a02 */
[----:B------:R-:W-:Y:S01]  /*1420*/  IABS R20, R19 ;  /* 0x0000001300147213 */ /* 0x000fe20000000000 */
[----:B------:R-:W-:Y:S01]  /*1430*/  @!P1 IMAD.MOV R9, RZ, RZ, -R9 ;  /* 0x000000ffff099224 */ /* 0x000fe200078e0a09 */
[----:B------:R-:W-:Y:S01]  /*1440*/  ISETP.GE.AND P1, PT, R18, RZ, PT ;  /* 0x000000ff1200720c */ /* 0x000fe20003f26270 */
[----:B------:R-:W-:Y:S01]  /*1450*/  @!P0 IMAD.IADD R12, R12, 0x1, -R2 ;  /* 0x000000010c0c8824 */ /* 0x000fe200078e0a02 */
[----:B------:R-:W-:Y:S01]  /*1460*/  IABS R18, R16 ;  /* 0x0000001000127213 */ /* 0x000fe20000000000 */
[----:B------:R-:W-:Y:S01]  /*1470*/  @!P2 IMAD.MOV R11, RZ, RZ, -R11 ;  /* 0x000000ffff0ba224 */ /* 0x000fe200078e0a0b */
[----:B------:R-:W-:Y:S01]  /*1480*/  ISETP.GE.AND P2, PT, R16, RZ, PT ;  /* 0x000000ff1000720c */ /* 0x000fe20003f46270 */
[----:B------:R-:W-:Y:S01]  /*1490*/  IMAD.HI.U32 R16, R5, R20, RZ ;  /* 0x0000001405107227 */ /* 0x000fe200078e00ff */
[----:B------:R-:W-:-:S02]  /*14a0*/  ISETP.GT.U32.AND P4, PT, R2, R15, PT ;  /* 0x0000000f0200720c */ /* 0x000fc40003f84070 */
[----:B------:R-:W-:Y:S01]  /*14b0*/  ISETP.GT.U32.AND P0, PT, R2, R12, PT ;  /* 0x0000000c0200720c */ /* 0x000fe20003f04070 */
[----:B------:R-:W-:-:S04]  /*14c0*/  IMAD.HI.U32 R17, R5, R22, RZ ;  /* 0x0000001605117227 */ /* 0x000fc800078e00ff */
[----:B0-----:R-:W-:Y:S02]  /*14d0*/  IMAD.MOV R21, RZ, RZ, -R16 ;  /* 0x000000ffff157224 */ /* 0x001fe400078e0a10 */
[----:B------:R-:W-:Y:S02]  /*14e0*/  @!P5 IMAD.IADD R13, R13, 0x1, -R2 ;  /* 0x000000010d0dd824 */ /* 0x000fe400078e0a02 */
[----:B------:R-:W-:Y:S02]  /*14f0*/  IMAD.MOV R23, RZ, RZ, -R17 ;  /* 0x000000ffff177224 */ /* 0x000fe400078e0a11 */
[C---:B------:R-:W-:Y:S01]  /*1500*/  IMAD R17, R2.reuse, R21, R20 ;  /* 0x0000001502117224 */ /* 0x040fe200078e0214 */
[C---:B------:R-:W-:Y:S01]  /*1510*/  ISETP.GT.U32.AND P5, PT, R2.reuse, R13, PT ;  /* 0x0000000d0200720c */ /* 0x040fe20003fa4070 */
[----:B------:R-:W-:Y:S02]  /*1520*/  @!P4 IMAD.IADD R15, R15, 0x1, -R2 ;  /* 0x000000010f0fc824 */ /* 0x000fe400078e0a02 */
[----:B------:R-:W-:Y:S01]  /*1530*/  IMAD.HI.U32 R14, R5, R18, RZ ;  /* 0x00000012050e7227 */ /* 0x000fe200078e00ff */
[----:B------:R-:W-:-:S03]  /*1540*/  ISETP.GT.U32.AND P4, PT, R2, R17, PT ;  /* 0x000000110200720c */ /* 0x000fc60003f84070 */
[----:B------:R-:W-:Y:S01]  /*1550*/  @!P0 IMAD.IADD R12, R12, 0x1, -R2 ;  /* 0x000000010c0c8824 */ /* 0x000fe200078e0a02 */
[----:B------:R-:W-:Y:S01]  /*1560*/  ISETP.GE.AND P0, PT, R19, RZ, PT ;  /* 0x000000ff1300720c */ /* 0x000fe20003f06270 */
[----:B------:R-:W-:Y:S02]  /*1570*/  IMAD.MOV R19, RZ, RZ, -R14 ;  /* 0x000000ffff137224 */ /* 0x000fe400078e0a0e */
[----:B------:R-:W-:Y:S02]  /*1580*/  VIADD R14, R56, 0xcc ;  /* 0x000000cc380e7836 */ /* 0x000fe40000000000 */
[----:B------:R-:W-:Y:S02]  /*1590*/  IMAD R16, R2, R19, R18 ;  /* 0x0000001302107224 */ /* 0x000fe400078e0212 */
[----:B------:R-:W-:Y:S01]  /*15a0*/  @!P5 IMAD.IADD R13, R13, 0x1, -R2 ;  /* 0x000000010d0dd824 */ /* 0x000fe200078e0a02 */
[----:B------:R-:W-:Y:S01]  /*15b0*/  ISETP.GE.AND P5, PT, R24, RZ, PT ;  /* 0x000000ff1800720c */ /* 0x000fe20003fa6270 */
[C---:B------:R-:W-:Y:S01]  /*15c0*/  IMAD R18, R2.reuse, R23, R22 ;  /* 0x0000001702127224 */ /* 0x040fe200078e0216 */
[----:B------:R-:W-:Y:S01]  /*15d0*/  IABS R22, R14 ;  /* 0x0000000e00167213 */ /* 0x000fe20000000000 */
[----:B------:R-:W-:Y:S01]  /*15e0*/  @!P3 IMAD.MOV R12, RZ, RZ, -R12 ;  /* 0x000000ffff0cb224 */ /* 0x000fe200078e0a0c */
[----:B------:R-:W-:Y:S01]  /*15f0*/  ISETP.GT.U32.AND P3, PT, R2, R16, PT ;  /* 0x000000100200720c */ /* 0x000fe20003f64070 */
[----:B------:R-:W-:Y:S01]  /*1600*/  @!P4 IMAD.IADD R17, R17, 0x1, -R2 ;  /* 0x000000011111c824 */ /* 0x000fe200078e0a02 */
[----:B------:R-:W-:Y:S01]  /*1610*/  IABS R24, R30 ;  /* 0x0000001e00187213 */ /* 0x000fe20000000000 */
[----:B------:R-:W-:Y:S01]  /*1620*/  @!P1 IMAD.MOV R13, RZ, RZ, -R13 ;  /* 0x000000ffff0d9224 */ /* 0x000fe200078e0a0d */
[----:B------:R-:W-:Y:S01]  /*1630*/  ISETP.GE.AND P1, PT, R14, RZ, PT ;  /* 0x000000ff0e00720c */ /* 0x000fe20003f26270 */
[----:B------:R-:W-:Y:S01]  /*1640*/  @!P6 IMAD.MOV R15, RZ, RZ, -R15 ;  /* 0x000000ffff0fe224 */ /* 0x000fe200078e0a0f */
[C---:B------:R-:W-:Y:S01]  /*1650*/  ISETP.GT.U32.AND P4, PT, R2.reuse, R17, PT ;  /* 0x000000110200720c */ /* 0x040fe20003f84070 */
[----:B------:R-:W-:Y:S01]  /*1660*/  IMAD.HI.U32 R14, R5, R22, RZ ;  /* 0x00000016050e7227 */ /* 0x000fe200078e00ff */
[----:B------:R-:W-:-:S03]  /*1670*/  ISETP.GT.U32.AND P6, PT, R2, R18, PT ;  /* 0x000000120200720c */ /* 0x000fc60003fc4070 */
[----:B------:R-:W-:-:S04]  /*1680*/  IMAD.HI.U32 R19, R5, R24, RZ ;  /* 0x0000001805137227 */ /* 0x000fc800078e00ff */
[----:B------:R-:W-:-:S04]  /*1690*/  IMAD.HI.U32 R20, R5, R26, RZ ;  /* 0x0000001a05147227 */ /* 0x000fc800078e00ff */
[----:B------:R-:W-:Y:S02]  /*16a0*/  IMAD.MOV R23, RZ, RZ, -R14 ;  /* 0x000000ffff177224 */ /* 0x000fe400078e0a0e */
[----:B------:R-:W-:Y:S02]  /*16b0*/  IMAD.MOV R25, RZ, RZ, -R19 ;  /* 0x000000ffff197224 */ /* 0x000fe400078e0a13 */
[----:B------:R-:W-:Y:S02]  /*16c0*/  IMAD.MOV R27, RZ, RZ, -R20 ;  /* 0x000000ffff1b7224 */ /* 0x000fe400078e0a14 */
[----:B------:R-:W-:Y:S02]  /*16d0*/  @!P3 IMAD.IADD R16, R16, 0x1, -R2 ;  /* 0x000000011010b824 */ /* 0x000fe400078e0a02 */
[C---:B------:R-:W-:Y:S02]  /*16e0*/  IMAD R19, R2.reuse, R23, R22 ;  /* 0x0000001702137224 */ /* 0x040fe400078e0216 */
[C---:B------:R-:W-:Y:S01]  /*16f0*/  IMAD R20, R2.reuse, R25, R24 ;  /* 0x0000001902147224 */ /* 0x040fe200078e0218 */
[C---:B------:R-:W-:Y:S01]  /*1700*/  ISETP.GT.U32.AND P3, PT, R2.reuse, R16, PT ;  /* 0x000000100200720c */ /* 0x040fe20003f64070 */
[--C-:B------:R-:W-:Y:S01]  /*1710*/  @!P4 IMAD.IADD R17, R17, 0x1, -R2.reuse ;  /* 0x000000011111c824 */ /* 0x100fe200078e0a02 */
[----:B------:R-:W-:Y:S01]  /*1720*/  ISETP.GT.U32.AND P4, PT, R2, R19, PT ;  /* 0x000000130200720c */ /* 0x000fe20003f84070 */
[----:B------:R-:W-:Y:S01]  /*1730*/  @!P6 IMAD.IADD R18, R18, 0x1, -R2 ;  /* 0x000000011212e824 */ /* 0x000fe200078e0a02 */
[----:B------:R-:W-:Y:S01]  /*1740*/  ISETP.GT.U32.AND P6, PT, R2, R20, PT ;  /* 0x000000140200720c */ /* 0x000fe20003fc4070 */
[----:B------:R-:W-:Y:S01]  /*1750*/  IMAD.HI.U32 R21, R5, R28, RZ ;  /* 0x0000001c05157227 */ /* 0x000fe200078e00ff */
[----:B------:R-:W-:-:S03]  /*1760*/  IABS R24, R33 ;  /* 0x0000002100187213 */ /* 0x000fc60000000000 */
[----:B------:R-:W-:Y:S02]  /*1770*/  IMAD.MOV R29, RZ, RZ, -R21 ;  /* 0x000000ffff1d7224 */ /* 0x000fe400078e0a15 */
[----:B------:R-:W-:Y:S01]  /*1780*/  IMAD R21, R2, R27, R26 ;  /* 0x0000001b02157224 */ /* 0x000fe200078e021a */
[----:B------:R-:W-:Y:S01]  /*1790*/  IABS R26, R34 ;  /* 0x00000022001a7213 */ /* 0x000fe20000000000 */
[--C-:B------:R-:W-:Y:S01]  /*17a0*/  @!P3 IMAD.IADD R16, R16, 0x1, -R2.reuse ;  /* 0x000000011010b824 */ /* 0x100fe200078e0a02 */
[----:B------:R-:W-:Y:S01]  /*17b0*/  ISETP.GE.AND P3, PT, R30, RZ, PT ;  /* 0x000000ff1e00720c */ /* 0x000fe20003f66270 */
[--C-:B------:R-:W-:Y:S01]  /*17c0*/  @!P4 IMAD.IADD R19, R19, 0x1, -R2.reuse ;  /* 0x000000011313c824 */ /* 0x100fe200078e0a02 */
[----:B------:R-:W-:Y:S01]  /*17d0*/  ISETP.GT.U32.AND P4, PT, R2, R18, PT ;  /* 0x000000120200720c */ /* 0x000fe20003f84070 */
[----:B------:R-:W-:Y:S01]  /*17e0*/  @!P6 IMAD.IADD R20, R20, 0x1, -R2 ;  /* 0x000000011414e824 */ /* 0x000fe200078e0a02 */
[----:B------:R-:W-:Y:S01]  /*17f0*/  IABS R30, R37 ;  /* 0x00000025001e7213 */ /* 0x000fe20000000000 */
[----:B------:R-:W-:Y:S01]  /*1800*/  @!P2 IMAD.MOV R16, RZ, RZ, -R16 ;  /* 0x000000ffff10a224 */ /* 0x000fe200078e0a10 */
[C---:B------:R-:W-:Y:S01]  /*1810*/  ISETP.GT.U32.AND P2, PT, R2.reuse, R19, PT ;  /* 0x000000130200720c */ /* 0x040fe20003f44070 */
[----:B------:R-:W-:Y:S01]  /*1820*/  IMAD.HI.U32 R14, R5, R24, RZ ;  /* 0x00000018050e7227 */ /* 0x000fe200078e00ff */
[----:B------:R-:W-:-:S03]  /*1830*/  ISETP.GT.U32.AND P6, PT, R2, R20, PT ;  /* 0x000000140200720c */ /* 0x000fc60003fc4070 */
[----:B------:R-:W-:-:S04]  /*1840*/  IMAD.HI.U32 R23, R5, R26, RZ ;  /* 0x0000001a05177227 */ /* 0x000fc800078e00ff */
[----:B------:R-:W-:Y:S02]  /*1850*/  IMAD.MOV R25, RZ, RZ, -R14 ;  /* 0x000000ffff197224 */ /* 0x000fe400078e0a0e */
[C---:B------:R-:W-:Y:S01]  /*1860*/  IMAD R22, R2.reuse, R29, R28 ;  /* 0x0000001d02167224 */ /* 0x040fe200078e021c */
[----:B------:R-:W-:Y:S01]  /*1870*/  IABS R28, R35 ;  /* 0x00000023001c7213 */ /* 0x000fe20000000000 */
[----:B------:R-:W-:Y:S01]  /*1880*/  IMAD.MOV R27, RZ, RZ, -R23 ;  /* 0x000000ffff1b7224 */ /* 0x000fe200078e0a17 */
[----:B------:R-:W-:Y:S01]  /*1890*/  IABS R29, R36 ;  /* 0x00000024001d7213 */ /* 0x000fe20000000000 */
[C---:B------:R-:W-:Y:S02]  /*18a0*/  IMAD R23, R2.reuse, R25, R24 ;  /* 0x0000001902177224 */ /* 0x040fe400078e0218 */
[----:B------:R-:W-:Y:S01]  /*18b0*/  @!P0 IMAD.MOV R17, RZ, RZ, -R17 ;  /* 0x000000ffff118224 */ /* 0x000fe200078e0a11 */
[----:B------:R-:W-:Y:S01]  /*18c0*/  ISETP.GT.U32.AND P0, PT, R2, R21, PT ;  /* 0x000000150200720c */ /* 0x000fe20003f04070 */
[----:B------:R-:W-:Y:S01]  /*18d0*/  @!P4 IMAD.IADD R18, R18, 0x1, -R2 ;  /* 0x000000011212c824 */ /* 0x000fe200078e0a02 */
[C---:B------:R-:W-:Y:S01]  /*18e0*/  ISETP.GT.U32.AND P4, PT, R2.reuse, R22, PT ;  /* 0x000000160200720c */ /* 0x040fe20003f84070 */
[----:B------:R-:W-:-:S02]  /*18f0*/  IMAD R24, R2, R27, R26 ;  /* 0x0000001b02187224 */ /* 0x000fc400078e021a */
[--C-:B------:R-:W-:Y:S01]  /*1900*/  @!P2 IMAD.IADD R19, R19, 0x1, -R2.reuse ;  /* 0x000000011313a824 */ /* 0x100fe200078e0a02 */
[----:B------:R-:W-:Y:S01]  /*1910*/  ISETP.GT.U32.AND P2, PT, R2, R23, PT ;  /* 0x000000170200720c */ /* 0x000fe20003f44070 */
[----:B------:R-:W-:Y:S01]  /*1920*/  @!P6 IMAD.IADD R20, R20, 0x1, -R2 ;  /* 0x000000011414e824 */ /* 0x000fe200078e0a02 */
[----:B------:R-:W-:Y:S01]  /*1930*/  ISETP.GT.U32.AND P6, PT, R2, R24, PT ;  /* 0x000000180200720c */ /* 0x000fe20003fc4070 */
[----:B------:R-:W-:-:S04]  /*1940*/  IMAD.HI.U32 R14, R5, R28, RZ ;  /* 0x0000001c050e7227 */ /* 0x000fc800078e00ff */
[--C-:B------:R-:W-:Y:S01]  /*1950*/  @!P0 IMAD.IADD R21, R21, 0x1, -R2.reuse ;  /* 0x0000000115158824 */ /* 0x100fe200078e0a02 */
[----:B------:R-:W-:Y:S01]  /*1960*/  ISETP.GE.AND P0, PT, R31, RZ, PT ;  /* 0x000000ff1f00720c */ /* 0x000fe20003f06270 */
[----:B------:R-:W-:Y:S01]  /*1970*/  @!P4 IMAD.IADD R22, R22, 0x1, -R2 ;  /* 0x000000011616c824 */ /* 0x000fe200078e0a02 */
[----:B------:R-:W-:Y:S01]  /*1980*/  ISETP.GE.AND P4, PT, R32, RZ, PT ;  /* 0x000000ff2000720c */ /* 0x000fe20003f86270 */
[----:B------:R-:W-:-:S04]  /*1990*/  IMAD.HI.U32 R25, R5, R29, RZ ;  /* 0x0000001d05197227 */ /* 0x000fc800078e00ff */
[--C-:B------:R-:W-:Y:S01]  /*19a0*/  @!P2 IMAD.IADD R23, R23, 0x1, -R2.reuse ;  /* 0x000000011717a824 */ /* 0x100fe200078e0a02 */
[----:B------:R-:W-:Y:S01]  /*19b0*/  ISETP.GT.U32.AND P2, PT, R2, R21, PT ;  /* 0x000000150200720c */ /* 0x000fe20003f44070 */
[----:B------:R-:W-:Y:S01]  /*19c0*/  @!P6 IMAD.IADD R24, R24, 0x1, -R2 ;  /* 0x000000011818e824 */ /* 0x000fe200078e0a02 */
[C---:B------:R-:W-:Y:S01]  /*19d0*/  ISETP.GT.U32.AND P6, PT, R2.reuse, R22, PT ;  /* 0x000000160200720c */ /* 0x040fe20003fc4070 */
[----:B------:R-:W-:Y:S01]  /*19e0*/  @!P5 IMAD.MOV R18, RZ, RZ, -R18 ;  /* 0x000000ffff12d224 */ /* 0x000fe200078e0a12 */
[----:B------:R-:W-:Y:S01]  /*19f0*/  ISETP.GT.U32.AND P5, PT, R2, R23, PT ;  /* 0x000000170200720c */ /* 0x000fe20003fa4070 */
[----:B------:R-:W-:Y:S02]  /*1a00*/  IMAD.MOV R27, RZ, RZ, -R14 ;  /* 0x000000ffff1b7224 */ /* 0x000fe400078e0a0e */
[----:B------:R-:W-:Y:S02]  /*1a10*/  IMAD.MOV R26, RZ, RZ, -R25 ;  /* 0x000000ffff1a7224 */ /* 0x000fe400078e0a19 */
[----:B------:R-:W-:-:S02]  /*1a20*/  VIADD R32, R56, 0xac ;  /* 0x000000ac38207836 */ /* 0x000fc40000000000 */
[C---:B------:R-:W-:Y:S02]  /*1a30*/  IMAD R25, R2.reuse, R27, R28 ;  /* 0x0000001b02197224 */ /* 0x040fe400078e021c */
[C---:B------:R-:W-:Y:S01]  /*1a40*/  IMAD R26, R2.reuse, R26, R29 ;  /* 0x0000001a021a7224 */ /* 0x040fe200078e021d */
[----:B------:R-:W-:Y:S01]  /*1a50*/  IABS R28, R32 ;  /* 0x00000020001c7213 */ /* 0x000fe20000000000 */
[----:B------:R-:W-:Y:S01]  /*1a60*/  @!P1 IMAD.MOV R19, RZ, RZ, -R19 ;  /* 0x000000ffff139224 */ /* 0x000fe200078e0a13 */
[----:B------:R-:W-:Y:S01]  /*1a70*/  ISETP.GT.U32.AND P1, PT, R2, R24, PT ;  /* 0x000000180200720c */ /* 0x000fe20003f24070 */
[--C-:B------:R-:W-:Y:S01]  /*1a80*/  @!P2 IMAD.IADD R21, R21, 0x1, -R2.reuse ;  /* 0x000000011515a824 */ /* 0x100fe200078e0a02 */
[----:B------:R-:W-:Y:S01]  /*1a90*/  ISETP.GE.AND P2, PT, R33, RZ, PT ;  /* 0x000000ff2100720c */ /* 0x000fe20003f46270 */
[----:B------:R-:W-:Y:S01]  /*1aa0*/  @!P6 IMAD.IADD R22, R22, 0x1, -R2 ;  /* 0x000000011616e824 */ /* 0x000fe200078e0a02 */
[----:B------:R-:W-:Y:S01]  /*1ab0*/  ISETP.GT.U32.AND P6, PT, R2, R26, PT ;  /* 0x0000001a0200720c */ /* 0x000fe20003fc4070 */
[----:B------:R-:W-:-:S04]  /*1ac0*/  IMAD.HI.U32 R14, R5, R28, RZ ;  /* 0x0000001c050e7227 */ /* 0x000fc800078e00ff */
[----:B------:R-:W-:Y:S01]  /*1ad0*/  @!P5 IMAD.IADD R23, R23, 0x1, -R2 ;  /* 0x000000011717d824 */ /* 0x000fe200078e0a02 */
[----:B------:R-:W-:Y:S01]  /*1ae0*/  ISETP.GE.AND P5, PT, R34, RZ, PT ;  /* 0x000000ff2200720c */ /* 0x000fe20003fa6270 */
[----:B------:R-:W-:-:S04]  /*1af0*/  IMAD.HI.U32 R27, R5, R30, RZ ;  /* 0x0000001e051b7227 */ /* 0x000fc800078e00ff */
[----:B------:R-:W-:Y:S02]  /*1b00*/  IMAD.MOV R29, RZ, RZ, -R14 ;  /* 0x000000ffff1d7224 */ /* 0x000fe400078e0a0e */
[----:B------:R-:W-:Y:S02]  /*1b10*/  IMAD.MOV R31, RZ, RZ, -R27 ;  /* 0x000000ffff1f7224 */ /* 0x000fe400078e0a1b */
[C---:B------:R-:W-:Y:S02]  /*1b20*/  IMAD R27, R2.reuse, R29, R28 ;  /* 0x0000001d021b7224 */ /* 0x040fe400078e021c */
[----:B------:R-:W-:Y:S01]  /*1b30*/  @!P3 IMAD.MOV R20, RZ, RZ, -R20 ;  /* 0x000000ffff14b224 */ /* 0x000fe200078e0a14 */
[----:B------:R-:W-:Y:S01]  /*1b40*/  ISETP.GT.U32.AND P3, PT, R2, R25, PT ;  /* 0x000000190200720c */ /* 0x000fe20003f64070 */
[--C-:B------:R-:W-:Y:S01]  /*1b50*/  @!P1 IMAD.IADD R24, R24, 0x1, -R2.reuse ;  /* 0x0000000118189824 */ /* 0x100fe200078e0a02 */
[----:B------:R-:W-:Y:S01]  /*1b60*/  ISETP.GE.AND P1, PT, R35, RZ, PT ;  /* 0x000000ff2300720c */ /* 0x000fe20003f26270 */
[----:B------:R-:W-:Y:S01]  /*1b70*/  @!P6 IMAD.IADD R26, R26, 0x1, -R2 ;  /* 0x000000011a1ae824 */ /* 0x000fe200078e0a02 */
[----:B------:R-:W-:Y:S01]  /*1b80*/  ISETP.GE.AND P6, PT, R32, RZ, PT ;  /* 0x000000ff2000720c */ /* 0x000fe20003fc6270 */
[----:B------:R-:W-:-:S02]  /*1b90*/  IMAD R28, R2, R31, R30 ;  /* 0x0000001f021c7224 */ /* 0x000fc400078e021e */
[----:B------:R-:W-:Y:S01]  /*1ba0*/  @!P2 IMAD.MOV R23, RZ, RZ, -R23 ;  /* 0x000000ffff17a224 */ /* 0x000fe200078e0a17 */
[C---:B------:R-:W-:Y:S01]  /*1bb0*/  ISETP.GT.U32.AND P2, PT, R2.reuse, R27, PT ;  /* 0x0000001b0200720c */ /* 0x040fe20003f44070 */
[----:B------:R-:W-:Y:S01]  /*1bc0*/  @!P4 IMAD.MOV R22, RZ, RZ, -R22 ;  /* 0x000000ffff16c224 */ /* 0x000fe200078e0a16 */
[C---:B------:R-:W-:Y:S01]  /*1bd0*/  ISETP.GT.U32.AND P4, PT, R2.reuse, R26, PT ;  /* 0x0000001a0200720c */ /* 0x040fe20003f84070 */
[----:B------:R-:W-:Y:S01]  /*1be0*/  @!P5 IMAD.MOV R24, RZ, RZ, -R24 ;  /* 0x000000ffff18d224 */ /* 0x000fe200078e0a18 */
[----:B------:R-:W-:Y:S01]  /*1bf0*/  ISETP.GT.U32.AND P5, PT, R2, R28, PT ;  /* 0x0000001c0200720c */ /* 0x000fe20003fa4070 */
[----:B------:R-:W-:Y:S02]  /*1c00*/  VIADD R14, R56, 0xa4 ;  /* 0x000000a4380e7836 */ /* 0x000fe40000000000 */
[--C-:B------:R-:W-:Y:S01]  /*1c10*/  @!P3 IMAD.IADD R25, R25, 0x1, -R2.reuse ;  /* 0x000000011919b824 */ /* 0x100fe200078e0a02 */
[----:B------:R-:W-:Y:S01]  /*1c20*/  ISETP.GE.AND P3, PT, R36, RZ, PT ;  /* 0x000000ff2400720c */ /* 0x000fe20003f66270 */
[----:B------:R-:W-:Y:S01]  /*1c30*/  VIADD R29, R56, 0xa0 ;  /* 0x000000a0381d7836 */ /* 0x000fe20000000000 */
[----:B------:R-:W-:Y:S01]  /*1c40*/  IABS R31, R14 ;  /* 0x0000000e001f7213 */ /* 0x000fe20000000000 */
[----:B------:R-:W-:Y:S01]  /*1c50*/  @!P0 IMAD.MOV R21, RZ, RZ, -R21 ;  /* 0x000000ffff158224 */ /* 0x000fe200078e0a15 */
[----:B------:R-:W-:Y:S01]  /*1c60*/  ISETP.GT.U32.AND P0, PT, R2, R25, PT ;  /* 0x000000190200720c */ /* 0x000fe20003f04070 */
[--C-:B------:R-:W-:Y:S01]  /*1c70*/  @!P2 IMAD.IADD R27, R27, 0x1, -R2.reuse ;  /* 0x000000011b1ba824 */ /* 0x100fe200078e0a02 */
[----:B------:R-:W-:Y:S01]  /*1c80*/  IABS R32, R29 ;  /* 0x0000001d00207213 */ /* 0x000fe20000000000 */
[--C-:B------:R-:W-:Y:S01]  /*1c90*/  @!P4 IMAD.IADD R26, R26, 0x1, -R2.reuse ;  /* 0x000000011a1ac824 */ /* 0x100fe200078e0a02 */
[----:B------:R-:W-:Y:S01]  /*1ca0*/  ISETP.GE.AND P4, PT, R14, RZ, PT ;  /* 0x000000ff0e00720c */ /* 0x000fe20003f86270 */
[----:B------:R-:W-:Y:S01]  /*1cb0*/  @!P5 IMAD.IADD R28, R28, 0x1, -R2 ;  /* 0x000000011c1cd824 */ /* 0x000fe200078e0a02 */
[----:B------:R-:W-:Y:S01]  /*1cc0*/  ISETP.GT.U32.AND P5, PT, R2, R27, PT ;  /* 0x0000001b0200720c */ /* 0x000fe20003fa4070 */
[----:B------:R-:W-:Y:S01]  /*1cd0*/  IMAD.HI.U32 R14, R5, R31, RZ ;  /* 0x0000001f050e7227 */ /* 0x000fe200078e00ff */
[----:B------:R-:W-:-:S02]  /*1ce0*/  ISETP.GE.AND P2, PT, R29, RZ, PT ;  /* 0x000000ff1d00720c */ /* 0x000fc40003f46270 */
[----:B------:R-:W-:Y:S01]  /*1cf0*/  IABS R36, R39 ;  /* 0x0000002700247213 */ /* 0x000fe20000000000 */
[----:B------:R-:W-:-:S04]  /*1d00*/  IMAD.HI.U32 R29, R5, R32, RZ ;  /* 0x00000020051d7227 */ /* 0x000fc800078e00ff */
[----:B------:R-:W-:Y:S02]  /*1d10*/  IMAD.MOV R14, RZ, RZ, -R14 ;  /* 0x000000ffff0e7224 */ /* 0x000fe400078e0a0e */
[----:B------:R-:W-:Y:S02]  /*1d20*/  IMAD.MOV R33, RZ, RZ, -R29 ;  /* 0x000000ffff217224 */ /* 0x000fe400078e0a1d */
[----:B------:R-:W-:Y:S02]  /*1d30*/  IMAD R29, R2, R14, R31 ;  /* 0x0000000e021d7224 */ /* 0x000fe400078e021f */
[--C-:B------:R-:W-:Y:S01]  /*1d40*/  @!P0 IMAD.IADD R25, R25, 0x1, -R2.reuse ;  /* 0x0000000119198824 */ /* 0x100fe200078e0a02 */
[----:B------:R-:W-:Y:S01]  /*1d50*/  ISETP.GE.AND P0, PT, R37, RZ, PT ;  /* 0x000000ff2500720c */ /* 0x000fe20003f06270 */
[----:B------:R-:W-:Y:S02]  /*1d60*/  VIADD R30, R56, 0x9c ;  /* 0x0000009c381e7836 */ /* 0x000fe40000000000 */
[----:B------:R-:W-:Y:S01]  /*1d70*/  @!P5 IMAD.IADD R27, R27, 0x1, -R2 ;  /* 0x000000011b1bd824 */ /* 0x000fe200078e0a02 */
[C---:B------:R-:W-:Y:S01]  /*1d80*/  ISETP.GT.U32.AND P5, PT, R2.reuse, R29, PT ;  /* 0x0000001d0200720c */ /* 0x040fe20003fa4070 */
[----:B------:R-:W-:Y:S01]  /*1d90*/  @!P1 IMAD.MOV R25, RZ, RZ, -R25 ;  /* 0x000000ffff199224 */ /* 0x000fe200078e0a19 */
[----:B------:R-:W-:Y:S01]  /*1da0*/  ISETP.GT.U32.AND P1, PT, R2, R28, PT ;  /* 0x0000001c0200720c */ /* 0x000fe20003f24070 */
[----:B------:R-:W-:Y:S01]  /*1db0*/  @!P3 IMAD.MOV R26, RZ, RZ, -R26 ;  /* 0x000000ffff1ab224 */ /* 0x000fe200078e0a1a */
[----:B------:R-:W-:Y:S01]  /*1dc0*/  ISETP.GE.AND P3, PT, R30, RZ, PT ;  /* 0x000000ff1e00720c */ /* 0x000fe20003f66270 */
[----:B------:R-:W-:Y:S01]  /*1dd0*/  @!P6 IMAD.MOV R27, RZ, RZ, -R27 ;  /* 0x000000ffff1be224 */ /* 0x000fe200078e0a1b */
[----:B------:R-:W-:Y:S01]  /*1de0*/  IABS R34, R30 ;  /* 0x0000001e00227213 */ /* 0x000fe20000000000 */
[----:B------:R-:W-:-:S02]  /*1df0*/  IMAD R30, R2, R33, R32 ;  /* 0x00000021021e7224 */ /* 0x000fc400078e0220 */
[----:B------:R-:W-:Y:S02]  /*1e00*/  VIADD R14, R56, 0x98 ;  /* 0x00000098380e7836 */ /* 0x000fe40000000000 */
[----:B------:R-:W-:Y:S01]  /*1e10*/  IMAD.MOV.U32 R32, RZ, RZ, R34 ;  /* 0x000000ffff207224 */ /* 0x000fe200078e0022 */
[----:B------:R-:W-:Y:S01]  /*1e20*/  ISETP.GT.U32.AND P6, PT, R2, R30, PT ;  /* 0x0000001e0200720c */ /* 0x000fe20003fc4070 */
[--C-:B------:R-:W-:Y:S01]  /*1e30*/  @!P5 IMAD.IADD R29, R29, 0x1, -R2.reuse ;  /* 0x000000011d1dd824 */ /* 0x100fe200078e0a02 */
[----:B------:R-:W-:Y:S01]  /*1e40*/  IABS R34, R14 ;  /* 0x0000000e00227213 */ /* 0x000fe20000000000 */
[----:B------:R-:W-:Y:S01]  /*1e50*/  @!P1 IMAD.IADD R28, R28, 0x1, -R2 ;  /* 0x000000011c1c9824 */ /* 0x000fe200078e0a02 */
[----:B------:R-:W-:Y:S01]  /*1e60*/  ISETP.GE.AND P1, PT, R14, RZ, PT ;  /* 0x000000ff0e00720c */ /* 0x000fe20003f26270 */
[----:B------:R-:W-:Y:S01]  /*1e70*/  IMAD.HI.U32 R14, R5, R32, RZ ;  /* 0x00000020050e7227 */ /* 0x000fe200078e00ff */
[----:B------:R-:W-:-:S03]  /*1e80*/  ISETP.GT.U32.AND P5, PT, R2, R29, PT ;  /* 0x0000001d0200720c */ /* 0x000fc60003fa4070 */
[----:B------:R-:W-:Y:S02]  /*1e90*/  VIADD R31, R56, 0x94 ;  /* 0x00000094381f7836 */ /* 0x000fe40000000000 */
[----:B------:R-:W-:Y:S02]  /*1ea0*/  IMAD.MOV R33, RZ, RZ, -R14 ;  /* 0x000000ffff217224 */ /* 0x000fe400078e0a0e */
[----:B------:R-:W-:Y:S01]  /*1eb0*/  IMAD.HI.U32 R14, R5, R34, RZ ;  /* 0x00000022050e7227 */ /* 0x000fe200078e00ff */
[----:B------:R-:W-:-:S03]  /*1ec0*/  IABS R35, R31 ;  /* 0x0000001f00237213 */ /* 0x000fc60000000000 */
[----:B------:R-:W-:Y:S02]  /*1ed0*/  @!P6 IMAD.IADD R30, R30, 0x1, -R2 ;  /* 0x000000011e1ee824 */ /* 0x000fe400078e0a02 */
[----:B------:R-:W-:Y:S01]  /*1ee0*/  @!P0 IMAD.MOV R28, RZ, RZ, -R28 ;  /* 0x000000ffff1c8224 */ /* 0x000fe200078e0a1c */
[----:B------:R-:W-:Y:S01]  /*1ef0*/  ISETP.GE.AND P0, PT, R31, RZ, PT ;  /* 0x000000ff1f00720c */ /* 0x000fe20003f06270 */
[C---:B------:R-:W-:Y:S01]  /*1f00*/  IMAD R31, R2.reuse, R33, R32 ;  /* 0x00000021021f7224 */ /* 0x040fe200078e0220 */
[----:B------:R-:W-:Y:S01]  /*1f10*/  ISETP.GT.U32.AND P6, PT, R2, R30, PT ;  /* 0x0000001e0200720c */ /* 0x000fe20003fc4070 */
[----:B------:R-:W-:Y:S02]  /*1f20*/  IMAD.MOV R33, RZ, RZ, -R14 ;  /* 0x000000ffff217224 */ /* 0x000fe400078e0a0e */
[----:B------:R-:W-:-:S04]  /*1f30*/  IMAD.HI.U32 R14, R5, R35, RZ ;  /* 0x00000023050e7227 */ /* 0x000fc800078e00ff */
[C---:B------:R-:W-:Y:S02]  /*1f40*/  IMAD R32, R2.reuse, R33, R34 ;  /* 0x0000002102207224 */ /* 0x040fe400078e0222 */
[----:B------:R-:W-:Y:S01]  /*1f50*/  @!P5 IMAD.IADD R29, R29, 0x1, -R2 ;  /* 0x000000011d1dd824 */ /* 0x000fe200078e0a02 */
[----:B------:R-:W-:Y:S01]  /*1f60*/  ISETP.GT.U32.AND P5, PT, R2, R31, PT ;  /* 0x0000001f0200720c */ /* 0x000fe20003fa4070 */
[----:B------:R-:W-:-:S04]  /*1f70*/  IMAD.HI.U32 R33, R5, R36, RZ ;  /* 0x0000002405217227 */ /* 0x000fc800078e00ff */
[----:B------:R-:W-:Y:S02]  /*1f80*/  IMAD.MOV R14, RZ, RZ, -R14 ;  /* 0x000000ffff0e7224 */ /* 0x000fe400078e0a0e */
[----:B------:R-:W-:Y:S02]  /*1f90*/  IMAD.MOV R37, RZ, RZ, -R33 ;  /* 0x000000ffff257224 */ /* 0x000fe400078e0a21 */
[C---:B------:R-:W-:Y:S02]  /*1fa0*/  IMAD R33, R2.reuse, R14, R35 ;  /* 0x0000000e02217224 */ /* 0x040fe400078e0223 */
[----:B------:R-:W-:Y:S01]  /*1fb0*/  IMAD R34, R2, R37, R36 ;  /* 0x0000002502227224 */ /* 0x000fe200078e0224 */
[----:B------:R-:W-:Y:S01]  /*1fc0*/  IABS R36, R43 ;  /* 0x0000002b00247213 */ /* 0x000fe20000000000 */
[--C-:B------:R-:W-:Y:S01]  /*1fd0*/  @!P6 IMAD.IADD R30, R30, 0x1, -R2.reuse ;  /* 0x000000011e1ee824 */ /* 0x100fe200078e0a02 */
[C---:B------:R-:W-:Y:S01]  /*1fe0*/  ISETP.GT.U32.AND P6, PT, R2.reuse, R33, PT ;  /* 0x000000210200720c */ /* 0x040fe20003fc4070 */
[----:B------:R-:W-:Y:S01]  /*1ff0*/  @!P5 IMAD.IADD R31, R31, 0x1, -R2 ;  /* 0x000000011f1fd824 */ /* 0x000fe200078e0a02 */
[----:B------:R-:W-:Y:S01]  /*2000*/  ISETP.GT.U32.AND P5, PT, R2, R34, PT ;  /* 0x000000220200720c */ /* 0x000fe20003fa4070 */
[----:B------:R-:W-:-:S04]  /*2010*/  IMAD.HI.U32 R14, R5, R38, RZ ;  /* 0x00000026050e7227 */ /* 0x000fc800078e00ff */
[----:B------:R-:W-:Y:S01]  /*2020*/  @!P4 IMAD.MOV R29, RZ, RZ, -R29 ;  /* 0x000000ffff1dc224 */ /* 0x000fe200078e0a1d */
[----:B------:R-:W-:Y:S01]  /*2030*/  ISETP.GT.U32.AND P4, PT, R2, R32, PT ;  /* 0x000000200200720c */ /* 0x000fe20003f84070 */
[----:B------:R-:W-:Y:S02]  /*2040*/  IMAD.MOV R35, RZ, RZ, -R14 ;  /* 0x000000ffff237224 */ /* 0x000fe400078e0a0e */
[----:B------:R-:W-:-:S04]  /*2050*/  IMAD.HI.U32 R14, R5, R36, RZ ;  /* 0x00000024050e7227 */ /* 0x000fc800078e00ff */
[--C-:B------:R-:W-:Y:S02]  /*2060*/  @!P6 IMAD.IADD R33, R33, 0x1, -R2.reuse ;  /* 0x000000012121e824 */ /* 0x100fe400078e0a02 */
[----:B------:R-:W-:Y:S02]  /*2070*/  @!P5 IMAD.IADD R34, R34, 0x1, -R2 ;  /* 0x000000012222d824 */ /* 0x000fe400078e0a02 */
[----:B------:R-:W-:Y:S01]  /*2080*/  IMAD.MOV R37, RZ, RZ, -R14 ;  /* 0x000000ffff257224 */ /* 0x000fe200078e0a0e */
[----:B------:R-:W-:Y:S01]  /*2090*/  ISETP.GT.U32.AND P5, PT, R2, R33, PT ;  /* 0x000000210200720c */ /* 0x000fe20003fa4070 */
[----:B------:R-:W-:Y:S01]  /*20a0*/  @!P4 IMAD.IADD R32, R32, 0x1, -R2 ;  /* 0x000000012020c824 */ /* 0x000fe200078e0a02 */
[C---:B------:R-:W-:Y:S01]  /*20b0*/  ISETP.GT.U32.AND P4, PT, R2.reuse, R31, PT ;  /* 0x0000001f0200720c */ /* 0x040fe20003f84070 */
[----:B------:R-:W-:Y:S02]  /*20c0*/  IMAD R36, R2, R37, R36 ;  /* 0x0000002502247224 */ /* 0x000fe400078e0224 */
[----:B------:R-:W-:Y:S01]  /*20d0*/  VIADD R44, R56, 0x84 ;  /* 0x00000084382c7836 */ /* 0x000fe20000000000 */
[C---:B------:R-:W-:Y:S01]  /*20e0*/  ISETP.GT.U32.AND P6, PT, R2.reuse, R32, PT ;  /* 0x000000200200720c */ /* 0x040fe20003fc4070 */
[----:B------:R-:W-:Y:S01]  /*20f0*/  @!P2 IMAD.MOV R30, RZ, RZ, -R30 ;  /* 0x000000ffff1ea224 */ /* 0x000fe200078e0a1e */
[----:B------:R-:W-:Y:S01]  /*2100*/  ISETP.GT.U32.AND P2, PT, R2, R34, PT ;  /* 0x000000220200720c */ /* 0x000fe20003f44070 */
[----:B------:R-:W-:-:S02]  /*2110*/  VIADD R45, R56, 0x80 ;  /* 0x00000080382d7836 */ /* 0x000fc40000000000 */
[C---:B------:R-:W-:Y:S01]  /*2120*/  IMAD R35, R2.reuse, R35, R38 ;  /* 0x0000002302237224 */ /* 0x040fe200078e0226 */
[----:B------:R-:W-:Y:S01]  /*2130*/  IABS R38, R44 ;  /* 0x0000002c00267213 */ /* 0x000fe20000000000 */
[----:B------:R-:W-:Y:S01]  /*2140*/  @!P5 IMAD.IADD R33, R33, 0x1, -R2 ;  /* 0x000000012121d824 */ /* 0x000fe200078e0a02 */
[----:B------:R-:W-:Y:S01]  /*2150*/  ISETP.GT.U32.AND P5, PT, R2, R36, PT ;  /* 0x000000240200720c */ /* 0x000fe20003fa4070 */
[----:B------:R-:W-:Y:S01]  /*2160*/  VIADD R46, R56, 0x7c ;  /* 0x0000007c382e7836 */ /* 0x000fe20000000000 */
[----:B------:R-:W-:Y:S01]  /*2170*/  IABS R40, R45 ;  /* 0x0000002d00287213 */ /* 0x000fe20000000000 */
[----:B------:R-:W-:-:S03]  /*2180*/  IMAD.HI.U32 R14, R5, R38, RZ ;  /* 0x00000026050e7227 */ /* 0x000fc600078e00ff */
[----:B------:R-:W-:Y:S01]  /*2190*/  IABS R42, R46 ;  /* 0x0000002e002a7213 */ /* 0x000fe20000000000 */
[----:B------:R-:W-:Y:S01]  /*21a0*/  @!P6 IMAD.IADD R32, R32, 0x1, -R2 ;  /* 0x000000012020e824 */ /* 0x000fe200078e0a02 */
[----:B------:R-:W-:Y:S01]  /*21b0*/  ISETP.GE.AND P6, PT, R39, RZ, PT ;  /* 0x000000ff2700720c */ /* 0x000fe20003fc6270 */
[----:B------:R-:W-:-:S04]  /*21c0*/  IMAD.HI.U32 R37, R5, R40, RZ ;  /* 0x0000002805257227 */ /* 0x000fc800078e00ff */
[----:B------:R-:W-:Y:S02]  /*21d0*/  @!P5 IMAD.IADD R36, R36, 0x1, -R2 ;  /* 0x000000012424d824 */ /* 0x000fe400078e0a02 */
[----:B------:R-:W-:Y:S02]  /*21e0*/  IMAD.MOV R39, RZ, RZ, -R14 ;  /* 0x000000ffff277224 */ /* 0x000fe400078e0a0e */
[----:B------:R-:W-:Y:S01]  /*21f0*/  @!P2 IMAD.IADD R34, R34, 0x1, -R2 ;  /* 0x000000012222a824 */ /* 0x000fe200078e0a02 */
[----:B------:R-:W-:Y:S01]  /*2200*/  ISETP.GT.U32.AND P5, PT, R2, R36, PT ;  /* 0x000000240200720c */ /* 0x000fe20003fa4070 */
[----:B------:R-:W-:Y:S01]  /*2210*/  IMAD.HI.U32 R14, R5, R42, RZ ;  /* 0x0000002a050e7227 */ /* 0x000fe200078e00ff */
[----:B------:R-:W-:-:S03]  /*2220*/  ISETP.GE.AND P2, PT, R41, RZ, PT ;  /* 0x000000ff2900720c */ /* 0x000fc60003f46270 */
[----:B------:R-:W-:Y:S02]  /*2230*/  IMAD.MOV R41, RZ, RZ, -R37 ;  /* 0x000000ffff297224 */ /* 0x000fe400078e0a25 */
[C---:B------:R-:W-:Y:S02]  /*2240*/  IMAD R37, R2.reuse, R39, R38 ;  /* 0x0000002702257224 */ /* 0x040fe400078e0226 */
[----:B------:R-:W-:Y:S02]  /*2250*/  IMAD.MOV R39, RZ, RZ, -R14 ;  /* 0x000000ffff277224 */ /* 0x000fe400078e0a0e */
[----:B------:R-:W-:Y:S01]  /*2260*/  @!P4 IMAD.IADD R31, R31, 0x1, -R2 ;  /* 0x000000011f1fc824 */ /* 0x000fe200078e0a02 */
[C---:B------:R-:W-:Y:S01]  /*2270*/  ISETP.GT.U32.AND P4, PT, R2.reuse, R35, PT ;  /* 0x000000230200720c */ /* 0x040fe20003f84070 */
[----:B------:R-:W-:Y:S02]  /*2280*/  IMAD R39, R2, R39, R42 ;  /* 0x0000002702277224 */ /* 0x000fe400078e022a */
[----:B------:R-:W-:-:S02]  /*2290*/  @!P5 IMAD.IADD R36, R36, 0x1, -R2 ;  /* 0x000000012424d824 */ /* 0x000fc400078e0a02 */
[----:B------:R-:W-:Y:S01]  /*22a0*/  VIADD R47, R56, 0x78 ;  /* 0x00000078382f7836 */ /* 0x000fe20000000000 */
[C---:B------:R-:W-:Y:S01]  /*22b0*/  ISETP.GT.U32.AND P5, PT, R2.reuse, R39, PT ;  /* 0x000000270200720c */ /* 0x040fe20003fa4070 */
[----:B------:R-:W-:Y:S02]  /*22c0*/  IMAD R38, R2, R41, R40 ;  /* 0x0000002902267224 */ /* 0x000fe400078e0228 */
[----:B------:R-:W-:Y:S01]  /*22d0*/  VIADD R48, R56, 0x74 ;  /* 0x0000007438307836 */ /* 0x000fe20000000000 */
[----:B------:R-:W-:Y:S01]  /*22e0*/  IABS R40, R47 ;  /* 0x0000002f00287213 */ /* 0x000fe20000000000 */
[----:B------:R-:W-:Y:S02]  /*22f0*/  @!P3 IMAD.MOV R31, RZ, RZ, -R31 ;  /* 0x000000ffff1fb224 */ /* 0x000fe400078e0a1f */
[----:B------:R-:W-:Y:S01]  /*2300*/  @!P4 IMAD.IADD R35, R35, 0x1, -R2 ;  /* 0x000000012323c824 */ /* 0x000fe200078e0a02 */
[----:B------:R-:W-:Y:S01]  /*2310*/  IABS R42, R48 ;  /* 0x00000030002a7213 */ /* 0x000fe20000000000 */
[----:B------:R-:W-:Y:S01]  /*2320*/  @!P1 IMAD.MOV R32, RZ, RZ, -R32 ;  /* 0x000000ffff209224 */ /* 0x000fe200078e0a20 */
[C---:B------:R-:W-:Y:S01]  /*2330*/  ISETP.GT.U32.AND P1, PT, R2.reuse, R37, PT ;  /* 0x000000250200720c */ /* 0x040fe20003f24070 */
[----:B------:R-:W-:Y:S01]  /*2340*/  IMAD.HI.U32 R14, R5, R40, RZ ;  /* 0x00000028050e7227 */ /* 0x000fe200078e00ff */
[----:B------:R-:W-:-:S02]  /*2350*/  ISETP.GT.U32.AND P3, PT, R2, R35, PT ;  /* 0x000000230200720c */ /* 0x000fc40003f64070 */
[----:B------:R-:W-:Y:S01]  /*2360*/  ISETP.GE.AND P4, PT, R43, RZ, PT ;  /* 0x000000ff2b00720c */ /* 0x000fe20003f86270 */
[----:B------:R-:W-:Y:S02]  /*2370*/  @!P5 IMAD.IADD R39, R39, 0x1, -R2 ;  /* 0x000000012727d824 */ /* 0x000fe400078e0a02 */
[----:B------:R-:W-:Y:S02]  /*2380*/  IMAD.MOV R41, RZ, RZ, -R14 ;  /* 0x000000ffff297224 */ /* 0x000fe400078e0a0e */
[----:B------:R-:W-:Y:S01]  /*2390*/  IMAD.HI.U32 R14, R5, R42, RZ ;  /* 0x0000002a050e7227 */ /* 0x000fe200078e00ff */
[----:B------:R-:W-:-:S03]  /*23a0*/  ISETP.GT.U32.AND P5, PT, R2, R39, PT ;  /* 0x000000270200720c */ /* 0x000fc60003fa4070 */
[----:B------:R-:W-:Y:S02]  /*23b0*/  IMAD R40, R2, R41, R40 ;  /* 0x0000002902287224 */ /* 0x000fe400078e0228 */
[----:B------:R-:W-:Y:S02]  /*23c0*/  IMAD.MOV R41, RZ, RZ, -R14 ;  /* 0x000000ffff297224 */ /* 0x000fe400078e0a0e */
[--C-:B------:R-:W-:Y:S01]  /*23d0*/  @!P3 IMAD.IADD R35, R35, 0x1, -R2.reuse ;  /* 0x000000012323b824 */ /* 0x100fe200078e0a02 */
[----:B------:R-:W-:Y:S01]  /*23e0*/  ISETP.GE.AND P3, PT, R45, RZ, PT ;  /* 0x000000ff2d00720c */ /* 0x000fe20003f66270 */
[----:B------:R-:W-:Y:S01]  /*23f0*/  @!P1 IMAD.IADD R37, R37, 0x1, -R2 ;  /* 0x0000000125259824 */ /* 0x000fe200078e0a02 */
[----:B------:R-:W-:Y:S01]  /*2400*/  ISETP.GE.AND P1, PT, R46, RZ, PT ;  /* 0x000000ff2e00720c */ /* 0x000fe20003f26270 */
[C---:B------:R-:W-:Y:S02]  /*2410*/  IMAD R41, R2.reuse, R41, R42 ;  /* 0x0000002902297224 */ /* 0x040fe400078e022a */
[----:B------:R-:W-:Y:S01]  /*2420*/  @!P2 IMAD.MOV R35, RZ, RZ, -R35 ;  /* 0x000000ffff23a224 */ /* 0x000fe200078e0a23 */
[C---:B------:R-:W-:Y:S01]  /*2430*/  ISETP.GT.U32.AND P2, PT, R2.reuse, R37, PT ;  /* 0x000000250200720c */ /* 0x040fe20003f44070 */
[----:B------:R-:W-:Y:S01]  /*2440*/  @!P6 IMAD.MOV R34, RZ, RZ, -R34 ;  /* 0x000000ffff22e224 */ /* 0x000fe200078e0a22 */
[C---:B------:R-:W-:Y:S01]  /*2450*/  ISETP.GT.U32.AND P6, PT, R2.reuse, R38, PT ;  /* 0x000000260200720c */ /* 0x040fe20003fc4070 */
[----:B------:R-:W-:Y:S01]  /*2460*/  @!P5 IMAD.IADD R39, R39, 0x1, -R2 ;  /* 0x000000012727d824 */ /* 0x000fe200078e0a02 */
[----:B------:R-:W-:Y:S01]  /*2470*/  ISETP.GT.U32.AND P5, PT, R2, R41, PT ;  /* 0x000000290200720c */ /* 0x000fe20003fa4070 */
[----:B------:R-:W-:-:S02]  /*2480*/  VIADD R49, R56, 0x70 ;  /* 0x0000007038317836 */ /* 0x000fc40000000000 */
[----:B------:R-:W-:Y:S01]  /*2490*/  @!P0 IMAD.MOV R33, RZ, RZ, -R33 ;  /* 0x000000ffff218224 */ /* 0x000fe200078e0a21 */
[----:B------:R-:W-:Y:S01]  /*24a0*/  ISETP.GE.AND P0, PT, R44, RZ, PT ;  /* 0x000000ff2c00720c */ /* 0x000fe20003f06270 */
[C---:B------:R-:W-:Y:S01]  /*24b0*/  VIADD R50, R56.reuse, 0x6c ;  /* 0x0000006c38327836 */ /* 0x040fe20000000000 */
[----:B------:R-:W-:Y:S01]  /*24c0*/  IABS R43, R49 ;  /* 0x00000031002b7213 */ /* 0x000fe20000000000 */
[----:B------:R-:W-:Y:S02]  /*24d0*/  VIADD R51, R56, 0x68 ;  /* 0x0000006838337836 */ /* 0x000fe40000000000 */
[--C-:B------:R-:W-:Y:S01]  /*24e0*/  @!P2 IMAD.IADD R37, R37, 0x1, -R2.reuse ;  /* 0x000000012525a824 */ /* 0x100fe200078e0a02 */
[----:B------:R-:W-:Y:S01]  /*24f0*/  IABS R44, R50 ;  /* 0x00000032002c7213 */ /* 0x000fe20000000000 */
[----:B------:R-:W-:Y:S01]  /*2500*/  IMAD.HI.U32 R14, R5, R43, RZ ;  /* 0x0000002b050e7227 */ /* 0x000fe200078e00ff */
[----:B------:R-:W-:Y:S02]  /*2510*/  ISETP.GT.U32.AND P2, PT, R2, R40, PT ;  /* 0x000000280200720c */ /* 0x000fe40003f44070 */
[----:B------:R-:W-:Y:S01]  /*2520*/  IABS R46, R51 ;  /* 0x00000033002e7213 */ /* 0x000fe20000000000 */
[----:B------:R-:W-:-:S02]  /*2530*/  @!P6 IMAD.IADD R38, R38, 0x1, -R2 ;  /* 0x000000012626e824 */ /* 0x000fc400078e0a02 */
[----:B------:R-:W-:-:S03]  /*2540*/  IMAD.HI.U32 R42, R5, R44, RZ ;  /* 0x0000002c052a7227 */ /* 0x000fc600078e00ff */
[C---:B------:R-:W-:Y:S01]  /*2550*/  ISETP.GT.U32.AND P6, PT, R2.reuse, R38, PT ;  /* 0x000000260200720c */ /* 0x040fe20003fc4070 */
[----:B------:R-:W-:Y:S02]  /*2560*/  @!P5 IMAD.IADD R41, R41, 0x1, -R2 ;  /* 0x000000012929d824 */ /* 0x000fe400078e0a02 */
[----:B------:R-:W-:Y:S02]  /*2570*/  IMAD.MOV R14, RZ, RZ, -R14 ;  /* 0x000000ffff0e7224 */ /* 0x000fe400078e0a0e */
[----:B------:R-:W-:Y:S02]  /*2580*/  IMAD.MOV R45, RZ, RZ, -R42 ;  /* 0x000000ffff2d7224 */ /* 0x000fe400078e0a2a */
[----:B------:R-:W-:Y:S01]  /*2590*/  @!P0 IMAD.MOV R37, RZ, RZ, -R37 ;  /* 0x000000ffff258224 */ /* 0x000fe200078e0a25 */
[C---:B------:R-:W-:Y:S01]  /*25a0*/  ISETP.GT.U32.AND P0, PT, R2.reuse, R41, PT ;  /* 0x000000290200720c */ /* 0x040fe20003f04070 */
[----:B------:R-:W-:Y:S02]  /*25b0*/  IMAD R42, R2, R14, R43 ;  /* 0x0000000e022a7224 */ /* 0x000fe400078e022b */
[----:B------:R-:W-:-:S03]  /*25c0*/  IMAD.HI.U32 R14, R5, R46, RZ ;  /* 0x0000002e050e7227 */ /* 0x000fc600078e00ff */
[C---:B------:R-:W-:Y:S01]  /*25d0*/  ISETP.GT.U32.AND P5, PT, R2.reuse, R42, PT ;  /* 0x0000002a0200720c */ /* 0x040fe20003fa4070 */
[----:B------:R-:W-:Y:S02]  /*25e0*/  IMAD R43, R2, R45, R44 ;  /* 0x0000002d022b7224 */ /* 0x000fe400078e022c */
[----:B------:R-:W-:Y:S02]  /*25f0*/  IMAD.MOV R45, RZ, RZ, -R14 ;  /* 0x000000ffff2d7224 */ /* 0x000fe400078e0a0e */
[----:B------:R-:W-:Y:S01]  /*2600*/  @!P2 IMAD.IADD R40, R40, 0x1, -R2 ;  /* 0x000000012828a824 */ /* 0x000fe200078e0a02 */
[----:B------:R-:W-:Y:S01]  /*2610*/  ISETP.GE.AND P2, PT, R48, RZ, PT ;  /* 0x000000ff3000720c */ /* 0x000fe20003f46270 */
[----:B------:R-:W-:Y:S02]  /*2620*/  IMAD R44, R2, R45, R46 ;  /* 0x0000002d022c7224 */ /* 0x000fe400078e022e */
[----:B------:R-:W-:Y:S02]  /*2630*/  VIADD R48, R56, 0x64 ;  /* 0x0000006438307836 */ /* 0x000fe40000000000 */
[--C-:B------:R-:W-:Y:S01]  /*2640*/  @!P6 IMAD.IADD R38, R38, 0x1, -R2.reuse ;  /* 0x000000012626e824 */ /* 0x100fe200078e0a02 */
[----:B------:R-:W-:Y:S01]  /*2650*/  ISETP.GE.AND P6, PT, R47, RZ, PT ;  /* 0x000000ff2f00720c */ /* 0x000fe20003fc6270 */
[--C-:B------:R-:W-:Y:S01]  /*2660*/  @!P0 IMAD.IADD R41, R41, 0x1, -R2.reuse ;  /* 0x0000000129298824 */ /* 0x100fe200078e0a02 */
[----:B------:R-:W-:Y:S01]  /*2670*/  ISETP.GT.U32.AND P0, PT, R2, R44, PT ;  /* 0x0000002c0200720c */ /* 0x000fe20003f04070 */
[----:B------:R-:W-:Y:S01]  /*2680*/  @!P1 IMAD.MOV R39, RZ, RZ, -R39 ;  /* 0x000000ffff279224 */ /* 0x000fe200078e0a27 */
[----:B------:R-:W-:Y:S01]  /*2690*/  IABS R47, R48 ;  /* 0x00000030002f7213 */ /* 0x000fe20000000000 */
[----:B------:R-:W-:Y:S01]  /*26a0*/  VIADD R46, R56, 0x60 ;  /* 0x00000060382e7836 */ /* 0x000fe20000000000 */
[----:B------:R-:W-:Y:S01]  /*26b0*/  ISETP.GT.U32.AND P1, PT, R2, R43, PT ;  /* 0x0000002b0200720c */ /* 0x000fe20003f24070 */
[----:B------:R-:W-:Y:S01]  /*26c0*/  @!P5 IMAD.IADD R42, R42, 0x1, -R2 ;  /* 0x000000012a2ad824 */ /* 0x000fe200078e0a02 */
[----:B------:R-:W-:Y:S01]  /*26d0*/  ISETP.GE.AND P5, PT, R51, RZ, PT ;  /* 0x000000ff3300720c */ /* 0x000fe20003fa6270 */
[----:B------:R-:W-:Y:S01]  /*26e0*/  IMAD.MOV.U32 R45, RZ, RZ, R47 ;  /* 0x000000ffff2d7224 */ /* 0x000fe200078e002f */
[----:B------:R-:W-:Y:S01]  /*26f0*/  IABS R47, R46 ;  /* 0x0000002e002f7213 */ /* 0x000fe20000000000 */
[----:B------:R-:W-:Y:S01]  /*2700*/  @!P4 IMAD.MOV R36, RZ, RZ, -R36 ;  /* 0x000000ffff24c224 */ /* 0x000fe200078e0a24 */
[----:B------:R-:W-:Y:S01]  /*2710*/  ISETP.GT.U32.AND P4, PT, R2, R40, PT ;  /* 0x000000280200720c */ /* 0x000fe20003f84070 */
[----:B------:R-:W-:-:S04]  /*2720*/  IMAD.HI.U32 R14, R5, R45, RZ ;  /* 0x0000002d050e7227 */ /* 0x000fc800078e00ff */
[----:B------:R-:W-:Y:S02]  /*2730*/  @!P0 IMAD.IADD R44, R44, 0x1, -R2 ;  /* 0x000000012c2c8824 */ /* 0x000fe400078e0a02 */
[----:B------:R-:W-:Y:S02]  /*2740*/  IMAD.MOV R14, RZ, RZ, -R14 ;  /* 0x000000ffff0e7224 */ /* 0x000fe400078e0a0e */
[----:B------:R-:W-:Y:S01]  /*2750*/  @!P1 IMAD.IADD R43, R43, 0x1, -R2 ;  /* 0x000000012b2b9824 */ /* 0x000fe200078e0a02 */
[C---:B------:R-:W-:Y:S01]  /*2760*/  ISETP.GT.U32.AND P1, PT, R2.reuse, R42, PT ;  /* 0x0000002a0200720c */ /* 0x040fe20003f24070 */
[C---:B------:R-:W-:Y:S01]  /*2770*/  IMAD R45, R2.reuse, R14, R45 ;  /* 0x0000000e022d7224 */ /* 0x040fe200078e022d */
[----:B------:R-:W-:Y:S01]  /*2780*/  ISETP.GT.U32.AND P0, PT, R2, R44, PT ;  /* 0x0000002c0200720c */ /* 0x000fe20003f04070 */
[----:B------:R-:W-:-:S04]  /*2790*/  IMAD.HI.U32 R14, R5, R47, RZ ;  /* 0x0000002f050e7227 */ /* 0x000fc800078e00ff */
[----:B------:R-:W-:Y:S02]  /*27a0*/  IMAD.MOV R14, RZ, RZ, -R14 ;  /* 0x000000ffff0e7224 */ /* 0x000fe400078e0a0e */
[--C-:B------:R-:W-:Y:S01]  /*27b0*/  @!P4 IMAD.IADD R40, R40, 0x1, -R2.reuse ;  /* 0x000000012828c824 */ /* 0x100fe200078e0a02 */
[----:B------:R-:W-:Y:S01]  /*27c0*/  ISETP.GE.AND P4, PT, R50, RZ, PT ;  /* 0x000000ff3200720c */ /* 0x000fe20003f86270 */
[----:B------:R-:W-:Y:S02]  /*27d0*/  IMAD R47, R2, R14, R47 ;  /* 0x0000000e022f7224 */ /* 0x000fe400078e022f */
[--C-:B------:R-:W-:Y:S01]  /*27e0*/  @!P1 IMAD.IADD R42, R42, 0x1, -R2.reuse ;  /* 0x000000012a2a9824 */ /* 0x100fe200078e0a02 */
[----:B------:R-:W-:Y:S01]  /*27f0*/  ISETP.GT.U32.AND P1, PT, R2, R45, PT ;  /* 0x0000002d0200720c */ /* 0x000fe20003f24070 */
[----:B------:R-:W-:Y:S01]  /*2800*/  @!P0 IMAD.IADD R44, R44, 0x1, -R2 ;  /* 0x000000012c2c8824 */ /* 0x000fe200078e0a02 */
[----:B------:R-:W-:Y:S01]  /*2810*/  ISETP.GT.U32.AND P0, PT, R2, R47, PT ;  /* 0x0000002f0200720c */ /* 0x000fe20003f04070 */
[----:B------:R-:W-:Y:S01]  /*2820*/  @!P3 IMAD.MOV R38, RZ, RZ, -R38 ;  /* 0x000000ffff26b224 */ /* 0x000fe200078e0a26 */
[----:B------:R-:W-:Y:S01]  /*2830*/  ISETP.GE.AND P3, PT, R49, RZ, PT ;  /* 0x000000ff3100720c */ /* 0x000fe20003f66270 */
[----:B------:R-:W-:-:S02]  /*2840*/  VIADD R50, R56, 0x5c ;  /* 0x0000005c38327836 */ /* 0x000fc40000000000 */
[----:B------:R-:W-:Y:S01]  /*2850*/  @!P6 IMAD.MOV R40, RZ, RZ, -R40 ;  /* 0x000000ffff28e224 */ /* 0x000fe200078e0a28 */
[----:B------:R-:W-:Y:S01]  /*2860*/  ISETP.GT.U32.AND P6, PT, R2, R43, PT ;  /* 0x0000002b0200720c */ /* 0x000fe20003fc4070 */
[----:B------:R-:W-:Y:S01]  /*2870*/  @!P2 IMAD.MOV R41, RZ, RZ, -R41 ;  /* 0x000000ffff29a224 */ /* 0x000fe200078e0a29 */
[----:B------:R-:W-:Y:S01]  /*2880*/  IABS R49, R50 ;  /* 0x0000003200317213 */ /* 0x000fe20000000000 */
[----:B------:R-:W-:Y:S01]  /*2890*/  VIADD R52, R56, 0x54 ;  /* 0x0000005438347836 */ /* 0x000fe20000000000 */
[----:B------:R-:W-:Y:S01]  /*28a0*/  ISETP.GE.AND P2, PT, R48, RZ, PT ;  /* 0x000000ff3000720c */ /* 0x000fe20003f46270 */
[----:B------:R-:W-:Y:S02]  /*28b0*/  VIADD R48, R56, 0x58 ;  /* 0x0000005838307836 */ /* 0x000fe40000000000 */
[----:B------:R-:W-:Y:S01]  /*28c0*/  IMAD.HI.U32 R14, R5, R49, RZ ;  /* 0x00000031050e7227 */ /* 0x000fe200078e00ff */
[----:B------:R-:W-:Y:S02]  /*28d0*/  IABS R53, R52 ;  /* 0x0000003400357213 */ /* 0x000fe40000000000 */
[----:B------:R-:W-:Y:S01]  /*28e0*/  IABS R51, R48 ;  /* 0x0000003000337213 */ /* 0x000fe20000000000 */
[--C-:B------:R-:W-:Y:S01]  /*28f0*/  @!P1 IMAD.IADD R45, R45, 0x1, -R2.reuse ;  /* 0x000000012d2d9824 */ /* 0x100fe200078e0a02 */
[----:B------:R-:W-:Y:S01]  /*2900*/  ISETP.GE.AND P1, PT, R50, RZ, PT ;  /* 0x000000ff3200720c */ /* 0x000fe20003f26270 */
[----:B------:R-:W-:-:S02]  /*2910*/  @!P0 IMAD.IADD R47, R47, 0x1, -R2 ;  /* 0x000000012f2f8824 */ /* 0x000fc400078e0a02 */
[----:B------:R-:W-:Y:S02]  /*2920*/  IMAD.MOV R14, RZ, RZ, -R14 ;  /* 0x000000ffff0e7224 */ /* 0x000fe400078e0a0e */
[----:B------:R-:W-:Y:S01]  /*2930*/  @!P3 IMAD.MOV R42, RZ, RZ, -R42 ;  /* 0x000000ffff2ab224 */ /* 0x000fe200078e0a2a */
[C---:B------:R-:W-:Y:S01]  /*2940*/  ISETP.GT.U32.AND P3, PT, R2.reuse, R45, PT ;  /* 0x0000002d0200720c */ /* 0x040fe20003f64070 */
[C---:B------:R-:W-:Y:S01]  /*2950*/  IMAD R49, R2.reuse, R14, R49 ;  /* 0x0000000e02317224 */ /* 0x040fe200078e0231 */
[----:B------:R-:W-:Y:S01]  /*2960*/  ISETP.GT.U32.AND P0, PT, R2, R47, PT ;  /* 0x0000002f0200720c */ /* 0x000fe20003f04070 */
[----:B------:R-:W-:-:S04]  /*2970*/  IMAD.HI.U32 R14, R5, R51, RZ ;  /* 0x00000033050e7227 */ /* 0x000fc800078e00ff */
[----:B------:R-:W-:Y:S01]  /*2980*/  @!P6 IMAD.IADD R43, R43, 0x1, -R2 ;  /* 0x000000012b2be824 */ /* 0x000fe200078e0a02 */
[----:B------:R-:W-:Y:S01]  /*2990*/  ISETP.GE.AND P6, PT, R46, RZ, PT ;  /* 0x000000ff2e00720c */ /* 0x000fe20003fc6270 */
[----:B------:R-:W-:-:S04]  /*29a0*/  IMAD.HI.U32 R46, R5, R53, RZ ;  /* 0x00000035052e7227 */ /* 0x000fc800078e00ff */
[----:B------:R-:W-:Y:S02]  /*29b0*/  IMAD.MOV R14, RZ, RZ, -R14 ;  /* 0x000000ffff0e7224 */ /* 0x000fe400078e0a0e */
[----:B------:R-:W-:Y:S02]  /*29c0*/  IMAD.MOV R46, RZ, RZ, -R46 ;  /* 0x000000ffff2e7224 */ /* 0x000fe400078e0a2e */
[----:B------:R-:W-:Y:S02]  /*29d0*/  IMAD R51, R2, R14, R51 ;  /* 0x0000000e02337224 */ /* 0x000fe400078e0233 */
[--C-:B------:R-:W-:Y:S01]  /*29e0*/  @!P3 IMAD.IADD R45, R45, 0x1, -R2.reuse ;  /* 0x000000012d2db824 */ /* 0x100fe200078e0a02 */
[----:B------:R-:W-:Y:S01]  /*29f0*/  ISETP.GE.AND P3, PT, R52, RZ, PT ;  /* 0x000000ff3400720c */ /* 0x000fe20003f66270 */
[C---:B------:R-:W-:Y:S02]  /*2a00*/  IMAD R53, R2.reuse, R46, R53 ;  /* 0x0000002e02357224 */ /* 0x040fe400078e0235 */
[----:B------:R-:W-:Y:S01]  /*2a10*/  @!P0 IMAD.IADD R47, R47, 0x1, -R2 ;  /* 0x000000012f2f8824 */ /* 0x000fe200078e0a02 */
[----:B------:R-:W-:Y:S01]  /*2a20*/  ISETP.GT.U32.AND P0, PT, R2, R51, PT ;  /* 0x000000330200720c */ /* 0x000fe20003f04070 */
[----:B------:R-:W-:-:S02]  /*2a30*/  IMAD.MOV.U32 R46, RZ, RZ, R45 ;  /* 0x000000ffff2e7224 */ /* 0x000fc400078e002d */
[----:B------:R-:W-:Y:S01]  /*2a40*/  @!P5 IMAD.MOV R44, RZ, RZ, -R44 ;  /* 0x000000ffff2cd224 */ /* 0x000fe200078e0a2c */
[----:B------:R-:W-:Y:S01]  /*2a50*/  ISETP.GE.AND P5, PT, R48, RZ, PT ;  /* 0x000000ff3000720c */ /* 0x000fe20003fa6270 */
[----:B------:R-:W-:Y:S01]  /*2a60*/  @!P2 IMAD.MOV R46, RZ, RZ, -R46 ;  /* 0x000000ffff2ea224 */ /* 0x000fe200078e0a2e */
[----:B------:R-:W-:Y:S01]  /*2a70*/  ISETP.GT.U32.AND P2, PT, R2, R53, PT ;  /* 0x000000350200720c */ /* 0x000fe20003f44070 */
[C---:B------:R-:W-:Y:S02]  /*2a80*/  VIADD R48, R56.reuse, 0x50 ;  /* 0x0000005038307836 */ /* 0x040fe40000000000 */
[----:B------:R-:W-:Y:S02]  /*2a90*/  VIADD R54, R56, 0x48 ;  /* 0x0000004838367836 */ /* 0x000fe40000000000 */
[----:B------:R-:W-:Y:S01]  /*2aa0*/  @!P4 IMAD.MOV R43, RZ, RZ, -R43 ;  /* 0x000000ffff2bc224 */ /* 0x000fe200078e0a2b */
[----:B------:R-:W-:Y:S01]  /*2ab0*/  IABS R50, R48 ;  /* 0x0000003000327213 */ /* 0x000fe20000000000 */
[----:B------:R-:W-:Y:S01]  /*2ac0*/  @!P0 IMAD.IADD R51, R51, 0x1, -R2 ;  /* 0x0000000133338824 */ /* 0x000fe200078e0a02 */
[----:B------:R-:W-:Y:S01]  /*2ad0*/  ISETP.GT.U32.AND P4, PT, R2, R49, PT ;  /* 0x000000310200720c */ /* 0x000fe20003f84070 */
[----:B------:R-:W-:Y:S01]  /*2ae0*/  VIADD R52, R56, 0x4c ;  /* 0x0000004c38347836 */ /* 0x000fe20000000000 */
[----:B------:R-:W-:Y:S01]  /*2af0*/  IABS R57, R54 ;  /* 0x0000003600397213 */ /* 0x000fe20000000000 */
[----:B------:R-:W-:Y:S01]  /*2b00*/  IMAD.HI.U32 R14, R5, R50, RZ ;  /* 0x00000032050e7227 */ /* 0x000fe200078e00ff */
[----:B------:R-:W-:-:S02]  /*2b10*/  ISETP.GT.U32.AND P0, PT, R2, R51, PT ;  /* 0x000000330200720c */ /* 0x000fc40003f04070 */
[----:B------:R-:W-:Y:S01]  /*2b20*/  IABS R55, R52 ;  /* 0x0000003400377213 */ /* 0x000fe20000000000 */
[----:B------:R-:W-:Y:S02]  /*2b30*/  @!P2 IMAD.IADD R53, R53, 0x1, -R2 ;  /* 0x000000013535a824 */ /* 0x000fe400078e0a02 */
[----:B------:R-:W-:Y:S02]  /*2b40*/  IMAD.MOV R45, RZ, RZ, -R14 ;  /* 0x000000ffff2d7224 */ /* 0x000fe400078e0a0e */
[----:B------:R-:W-:Y:S01]  /*2b50*/  @!P6 IMAD.MOV R47, RZ, RZ, -R47 ;  /* 0x000000ffff2fe224 */ /* 0x000fe200078e0a2f */
[C---:B------:R-:W-:Y:S01]  /*2b60*/  ISETP.GT.U32.AND P2, PT, R2.reuse, R53, PT ;  /* 0x000000350200720c */ /* 0x040fe20003f44070 */
[----:B------:R-:W-:Y:S01]  /*2b70*/  IMAD R45, R2, R45, R50 ;  /* 0x0000002d022d7224 */ /* 0x000fe200078e0232 */
[----:B------:R-:W-:Y:S01]  /*2b80*/  ISETP.GE.AND P6, PT, R48, RZ, PT ;  /* 0x000000ff3000720c */ /* 0x000fe20003fc6270 */
[----:B------:R-:W-:-:S04]  /*2b90*/  IMAD.HI.U32 R48, R5, R57, RZ ;  /* 0x0000003905307227 */ /* 0x000fc800078e00ff */
[----:B------:R-:W-:Y:S01]  /*2ba0*/  @!P0 IMAD.IADD R51, R51, 0x1, -R2 ;  /* 0x0000000133338824 */ /* 0x000fe200078e0a02 */
[----:B------:R-:W-:Y:S01]  /*2bb0*/  ISETP.GT.U32.AND P0, PT, R2, R45, PT ;  /* 0x0000002d0200720c */ /* 0x000fe20003f04070 */
[----:B------:R-:W-:Y:S02]  /*2bc0*/  IMAD.MOV R48, RZ, RZ, -R48 ;  /* 0x000000ffff307224 */ /* 0x000fe400078e0a30 */
[----:B------:R-:W-:Y:S02]  /*2bd0*/  @!P4 IMAD.IADD R49, R49, 0x1, -R2 ;  /* 0x000000013131c824 */ /* 0x000fe400078e0a02 */
[----:B------:R-:W-:-:S03]  /*2be0*/  IMAD.HI.U32 R14, R5, R55, RZ ;  /* 0x00000037050e7227 */ /* 0x000fc600078e00ff */
[C---:B------:R-:W-:Y:S01]  /*2bf0*/  ISETP.GT.U32.AND P4, PT, R2.reuse, R49, PT ;  /* 0x000000310200720c */ /* 0x040fe20003f84070 */
[C---:B------:R-:W-:Y:S02]  /*2c00*/  IMAD R57, R2.reuse, R48, R57 ;  /* 0x0000003002397224 */ /* 0x040fe400078e0239 */
[----:B------:R-:W-:Y:S02]  /*2c10*/  @!P2 IMAD.IADD R53, R53, 0x1, -R2 ;  /* 0x000000013535a824 */ /* 0x000fe400078e0a02 */
[----:B------:R-:W-:Y:S02]  /*2c20*/  IMAD.MOV R14, RZ, RZ, -R14 ;  /* 0x000000ffff0e7224 */ /* 0x000fe400078e0a0e */
[----:B------:R-:W-:Y:S01]  /*2c30*/  @!P3 IMAD.MOV R53, RZ, RZ, -R53 ;  /* 0x000000ffff35b224 */ /* 0x000fe200078e0a35 */
[C---:B------:R-:W-:Y:S01]  /*2c40*/  ISETP.GT.U32.AND P3, PT, R2.reuse, R57, PT ;  /* 0x000000390200720c */ /* 0x040fe20003f64070 */
[----:B------:R-:W-:Y:S02]  /*2c50*/  IMAD R55, R2, R14, R55 ;  /* 0x0000000e02377224 */ /* 0x000fe400078e0237 */
[----:B------:R-:W-:-:S02]  /*2c60*/  VIADD R14, R56, 0x44 ;  /* 0x00000044380e7836 */ /* 0x000fc40000000000 */
[--C-:B------:R-:W-:Y:S02]  /*2c70*/  @!P0 IMAD.IADD R45, R45, 0x1, -R2.reuse ;  /* 0x000000012d2d8824 */ /* 0x100fe400078e0a02 */
[----:B------:R-:W-:Y:S01]  /*2c80*/  VIADD R58, R56, 0x40 ;  /* 0x00000040383a7836 */ /* 0x000fe20000000000 */
[----:B------:R-:W-:Y:S01]  /*2c90*/  IABS R59, R14 ;  /* 0x0000000e003b7213 */ /* 0x000fe20000000000 */
[----:B------:R-:W-:Y:S01]  /*2ca0*/  @!P5 IMAD.MOV R51, RZ, RZ, -R51 ;  /* 0x000000ffff33d224 */ /* 0x000fe200078e0a33 */
[----:B------:R-:W-:Y:S01]  /*2cb0*/  ISETP.GT.U32.AND P5, PT, R2, R55, PT ;  /* 0x000000370200720c */ /* 0x000fe20003fa4070 */
[----:B------:R-:W-:Y:S01]  /*2cc0*/  VIADD R60, R56, 0x3c ;  /* 0x0000003c383c7836 */ /* 0x000fe20000000000 */
[----:B------:R-:W-:Y:S01]  /*2cd0*/  ISETP.GT.U32.AND P0, PT, R2, R45, PT ;  /* 0x0000002d0200720c */ /* 0x000fe20003f04070 */
[--C-:B------:R-:W-:Y:S01]  /*2ce0*/  @!P4 IMAD.IADD R49, R49, 0x1, -R2.reuse ;  /* 0x000000013131c824 */ /* 0x100fe200078e0a02 */
[----:B------:R-:W-:Y:S01]  /*2cf0*/  IABS R61, R58 ;  /* 0x0000003a003d7213 */ /* 0x000fe20000000000 */
[----:B------:R-:W-:Y:S01]  /*2d00*/  @!P3 IMAD.IADD R57, R57, 0x1, -R2 ;  /* 0x000000013939b824 */ /* 0x000fe200078e0a02 */
[----:B------:R-:W-:Y:S01]  /*2d10*/  ISETP.GE.AND P4, PT, R52, RZ, PT ;  /* 0x000000ff3400720c */ /* 0x000fe20003f86270 */
[----:B------:R-:W-:Y:S01]  /*2d20*/  VIADD R62, R56, 0x38 ;  /* 0x00000038383e7836 */ /* 0x000fe20000000000 */
[----:B------:R-:W-:Y:S01]  /*2d30*/  ISETP.GE.AND P2, PT, R14, RZ, PT ;  /* 0x000000ff0e00720c */ /* 0x000fe20003f46270 */
[----:B------:R-:W-:Y:S01]  /*2d40*/  IMAD.HI.U32 R14, R5, R59, RZ ;  /* 0x0000003b050e7227 */ /* 0x000fe200078e00ff */
[----:B------:R-:W-:-:S02]  /*2d50*/  IABS R52, R60 ;  /* 0x0000003c00347213 */ /* 0x000fc40000000000 */
[----:B------:R-:W-:Y:S01]  /*2d60*/  ISETP.GT.U32.AND P3, PT, R2, R57, PT ;  /* 0x000000390200720c */ /* 0x000fe20003f64070 */
[----:B------:R-:W-:-:S04]  /*2d70*/  IMAD.HI.U32 R48, R5, R61, RZ ;  /* 0x0000003d05307227 */ /* 0x000fc800078e00ff */
[----:B------:R-:W-:Y:S02]  /*2d80*/  IMAD.MOV R50, RZ, RZ, -R14 ;  /* 0x000000ffff327224 */ /* 0x000fe400078e0a0e */
[----:B------:R-:W-:-:S04]  /*2d90*/  IMAD.HI.U32 R14, R5, R52, RZ ;  /* 0x00000034050e7227 */ /* 0x000fc800078e00ff */
[----:B------:R-:W-:Y:S01]  /*2da0*/  @!P1 IMAD.MOV R49, RZ, RZ, -R49 ;  /* 0x000000ffff319224 */ /* 0x000fe200078e0a31 */
[----:B------:R-:W-:Y:S01]  /*2db0*/  ISETP.GE.AND P1, PT, R54, RZ, PT ;  /* 0x000000ff3600720c */ /* 0x000fe20003f26270 */
[----:B------:R-:W-:Y:S01]  /*2dc0*/  IMAD.MOV R48, RZ, RZ, -R48 ;  /* 0x000000ffff307224 */ /* 0x000fe200078e0a30 */
[----:B------:R-:W-:Y:S01]  /*2dd0*/  IABS R54, R62 ;  /* 0x0000003e00367213 */ /* 0x000fe20000000000 */
[--C-:B------:R-:W-:Y:S02]  /*2de0*/  @!P5 IMAD.IADD R55, R55, 0x1, -R2.reuse ;  /* 0x000000013737d824 */ /* 0x100fe400078e0a02 */
[----:B------:R-:W-:Y:S01]  /*2df0*/  @!P0 IMAD.IADD R45, R45, 0x1, -R2 ;  /* 0x000000012d2d8824 */ /* 0x000fe200078e0a02 */
[----:B------:R-:W-:Y:S01]  /*2e00*/  ISETP.GE.AND P0, PT, R58, RZ, PT ;  /* 0x000000ff3a00720c */ /* 0x000fe20003f06270 */
[----:B------:R-:W-:Y:S01]  /*2e10*/  IMAD.MOV R63, RZ, RZ, -R14 ;  /* 0x000000ffff3f7224 */ /* 0x000fe200078e0a0e */
[C---:B------:R-:W-:Y:S01]  /*2e20*/  ISETP.GT.U32.AND P5, PT, R2.reuse, R55, PT ;  /* 0x000000370200720c */ /* 0x040fe20003fa4070 */
[----:B------:R-:W-:-:S02]  /*2e30*/  IMAD R61, R2, R48, R61 ;  /* 0x00000030023d7224 */ /* 0x000fc400078e023d */
[----:B------:R-:W-:Y:S02]  /*2e40*/  IMAD.MOV.U32 R48, RZ, RZ, R45 ;  /* 0x000000ffff307224 */ /* 0x000fe400078e002d */
[C---:B------:R-:W-:Y:S02]  /*2e50*/  IMAD R59, R2.reuse, R50, R59 ;  /* 0x00000032023b7224 */ /* 0x040fe400078e023b */
[----:B------:R-:W-:Y:S02]  /*2e60*/  IMAD R45, R2, R63, R52 ;  /* 0x0000003f022d7224 */ /* 0x000fe400078e0234 */
[----:B------:R-:W-:-:S04]  /*2e70*/  IMAD.HI.U32 R50, R5, R54, RZ ;  /* 0x0000003605327227 */ /* 0x000fc800078e00ff */
[----:B------:R-:W-:Y:S01]  /*2e80*/  @!P3 IMAD.IADD R57, R57, 0x1, -R2 ;  /* 0x000000013939b824 */ /* 0x000fe200078e0a02 */
[C---:B------:R-:W-:Y:S01]  /*2e90*/  ISETP.GT.U32.AND P3, PT, R2.reuse, R45, PT ;  /* 0x0000002d0200720c */ /* 0x040fe20003f64070 */
[----:B------:R-:W-:Y:S02]  /*2ea0*/  IMAD.MOV R65, RZ, RZ, -R50 ;  /* 0x000000ffff417224 */ /* 0x000fe400078e0a32 */
[----:B------:R-:W-:Y:S01]  /*2eb0*/  @!P5 IMAD.IADD R55, R55, 0x1, -R2 ;  /* 0x000000013737d824 */ /* 0x000fe200078e0a02 */
[C---:B------:R-:W-:Y:S01]  /*2ec0*/  ISETP.GT.U32.AND P5, PT, R2.reuse, R59, PT ;  /* 0x0000003b0200720c */ /* 0x040fe20003fa4070 */
[----:B------:R-:W-:Y:S02]  /*2ed0*/  IMAD R63, R2, R65, R54 ;  /* 0x00000041023f7224 */ /* 0x000fe400078e0236 */
[C---:B------:R-:W-:Y:S02]  /*2ee0*/  VIADD R54, R56.reuse, 0x34 ;  /* 0x0000003438367836 */ /* 0x040fe40000000000 */
[----:B------:R-:W-:-:S02]  /*2ef0*/  VIADD R58, R56, 0x30 ;  /* 0x00000030383a7836 */ /* 0x000fc40000000000 */
[----:B------:R-:W-:Y:S01]  /*2f00*/  @!P4 IMAD.MOV R55, RZ, RZ, -R55 ;  /* 0x000000ffff37c224 */ /* 0x000fe200078e0a37 */
[----:B------:R-:W-:Y:S01]  /*2f10*/  IABS R65, R54 ;  /* 0x0000003600417213 */ /* 0x000fe20000000000 */
[----:B------:R-:W-:Y:S01]  /*2f20*/  @!P1 IMAD.MOV R57, RZ, RZ, -R57 ;  /* 0x000000ffff399224 */ /* 0x000fe200078e0a39 */
[----:B------:R-:W-:Y:S01]  /*2f30*/  ISETP.GE.AND P4, PT, R60, RZ, PT ;  /* 0x000000ff3c00720c */ /* 0x000fe20003f86270 */
[----:B------:R-:W-:Y:S01]  /*2f40*/  @!P3 IMAD.IADD R45, R45, 0x1, -R2 ;  /* 0x000000012d2db824 */ /* 0x000fe200078e0a02 */
[----:B------:R-:W-:Y:S01]  /*2f50*/  IABS R67, R58 ;  /* 0x0000003a00437213 */ /* 0x000fe20000000000 */
[----:B------:R-:W-:Y:S01]  /*2f60*/  VIADD R60, R56, 0x2c ;  /* 0x0000002c383c7836 */ /* 0x000fe20000000000 */
[C---:B------:R-:W-:Y:S01]  /*2f70*/  ISETP.GT.U32.AND P1, PT, R2.reuse, R63, PT ;  /* 0x0000003f0200720c */ /* 0x040fe20003f24070 */
[C---:B------:R-:W-:Y:S01]  /*2f80*/  IMAD.HI.U32 R14, R5.reuse, R65, RZ ;  /* 0x00000041050e7227 */ /* 0x040fe200078e00ff */
[----:B------:R-:W-:Y:S02]  /*2f90*/  ISETP.GT.U32.AND P3, PT, R2, R45, PT ;  /* 0x0000002d0200720c */ /* 0x000fe40003f64070 */
[----:B------:R-:W-:Y:S01]  /*2fa0*/  IABS R69, R60 ;  /* 0x0000003c00457213 */ /* 0x000fe20000000000 */
[----:B------:R-:W-:-:S04]  /*2fb0*/  IMAD.HI.U32 R50, R5, R67, RZ ;  /* 0x0000004305327227 */ /* 0x000fc800078e00ff */
[----:B------:R-:W-:Y:S02]  /*2fc0*/  IMAD.MOV R14, RZ, RZ, -R14 ;  /* 0x000000ffff0e7224 */ /* 0x000fe400078e0a0e */
[----:B------:R-:W-:Y:S01]  /*2fd0*/  @!P6 IMAD.MOV R48, RZ, RZ, -R48 ;  /* 0x000000ffff30e224 */ /* 0x000fe200078e0a30 */
[C---:B------:R-:W-:Y:S01]  /*2fe0*/  ISETP.GT.U32.AND P6, PT, R2.reuse, R61, PT ;  /* 0x0000003d0200720c */ /* 0x040fe20003fc4070 */
[----:B------:R-:W-:Y:S02]  /*2ff0*/  IMAD.MOV R50, RZ, RZ, -R50 ;  /* 0x000000ffff327224 */ /* 0x000fe400078e0a32 */
[----:B------:R-:W-:Y:S02]  /*3000*/  IMAD R65, R2, R14, R65 ;  /* 0x0000000e02417224 */ /* 0x000fe400078e0241 */
[----:B------:R-:W-:-:S04]  /*3010*/  IMAD.HI.U32 R52, R5, R69, RZ ;  /* 0x0000004505347227 */ /* 0x000fc800078e00ff */
[--C-:B------:R-:W-:Y:S02]  /*3020*/  @!P5 IMAD.IADD R59, R59, 0x1, -R2.reuse ;  /* 0x000000013b3bd824 */ /* 0x100fe400078e0a02 */
[C---:B------:R-:W-:Y:S02]  /*3030*/  IMAD R67, R2.reuse, R50, R67 ;  /* 0x0000003202437224 */ /* 0x040fe400078e0243 */
[----:B------:R-:W-:Y:S01]  /*3040*/  @!P1 IMAD.IADD R63, R63, 0x1, -R2 ;  /* 0x000000013f3f9824 */ /* 0x000fe200078e0a02 */
[C---:B------:R-:W-:Y:S01]  /*3050*/  ISETP.GT.U32.AND P1, PT, R2.reuse, R65, PT ;  /* 0x000000410200720c */ /* 0x040fe20003f24070 */
[----:B------:R-:W-:Y:S01]  /*3060*/  IMAD.MOV R52, RZ, RZ, -R52 ;  /* 0x000000ffff347224 */ /* 0x000fe200078e0a34 */
[C---:B------:R-:W-:Y:S01]  /*3070*/  ISETP.GT.U32.AND P5, PT, R2.reuse, R59, PT ;  /* 0x0000003b0200720c */ /* 0x040fe20003fa4070 */
[----:B------:R-:W-:Y:S01]  /*3080*/  @!P3 IMAD.IADD R45, R45, 0x1, -R2 ;  /* 0x000000012d2db824 */ /* 0x000fe200078e0a02 */
[C---:B------:R-:W-:Y:S01]  /*3090*/  ISETP.GT.U32.AND P3, PT, R2.reuse, R67, PT ;  /* 0x000000430200720c */ /* 0x040fe20003f64070 */
[----:B------:R-:W-:-:S02]  /*30a0*/  IMAD R69, R2, R52, R69 ;  /* 0x0000003402457224 */ /* 0x000fc400078e0245 */
[----:B------:R-:W-:Y:S02]  /*30b0*/  VIADD R52, R56, 0x28 ;  /* 0x0000002838347836 */ /* 0x000fe40000000000 */
[--C-:B------:R-:W-:Y:S02]  /*30c0*/  @!P6 IMAD.IADD R61, R61, 0x1, -R2.reuse ;  /* 0x000000013d3de824 */ /* 0x100fe400078e0a02 */
[----:B------:R-:W-:Y:S01]  /*30d0*/  IMAD.MOV.U32 R50, RZ, RZ, R45 ;  /* 0x000000ffff327224 */ /* 0x000fe200078e002d */
[----:B------:R-:W-:Y:S01]  /*30e0*/  IABS R14, R52 ;  /* 0x00000034000e7213 */ /* 0x000fe20000000000 */
[--C-:B------:R-:W-:Y:S01]  /*30f0*/  @!P1 IMAD.IADD R65, R65, 0x1, -R2.reuse ;  /* 0x0000000141419824 */ /* 0x100fe200078e0a02 */
[----:B------:R-:W-:Y:S01]  /*3100*/  ISETP.GT.U32.AND P6, PT, R2, R61, PT ;  /* 0x0000003d0200720c */ /* 0x000fe20003fc4070 */
[----:B------:R-:W-:Y:S01]  /*3110*/  @!P5 IMAD.IADD R59, R59, 0x1, -R2 ;  /* 0x000000013b3bd824 */ /* 0x000fe200078e0a02 */
[----:B------:R-:W-:Y:S01]  /*3120*/  ISETP.GE.AND P1, PT, R52, RZ, PT ;  /* 0x000000ff3400720c */ /* 0x000fe20003f26270 */
[----:B------:R-:W-:Y:S01]  /*3130*/  IMAD.MOV.U32 R45, RZ, RZ, R14 ;  /* 0x000000ffff2d7224 */ /* 0x000fe200078e000e */
[----:B------:R-:W-:Y:S01]  /*3140*/  ISETP.GE.AND P5, PT, R62, RZ, PT ;  /* 0x000000ff3e00720c */ /* 0x000fe20003fa6270 */
[----:B------:R-:W-:Y:S01]  /*3150*/  @!P3 IMAD.IADD R67, R67, 0x1, -R2 ;  /* 0x000000014343b824 */ /* 0x000fe200078e0a02 */
[C---:B------:R-:W-:Y:S01]  /*3160*/  ISETP.GT.U32.AND P3, PT, R2.reuse, R65, PT ;  /* 0x000000410200720c */ /* 0x040fe20003f64070 */
[----:B------:R-:W-:Y:S01]  /*3170*/  @!P2 IMAD.MOV R59, RZ, RZ, -R59 ;  /* 0x000000ffff3ba224 */ /* 0x000fe200078e0a3b */
[----:B------:R-:W-:Y:S01]  /*3180*/  ISETP.GT.U32.AND P2, PT, R2, R63, PT ;  /* 0x0000003f0200720c */ /* 0x000fe20003f44070 */
[----:B------:R-:W-:-:S04]  /*3190*/  IMAD.HI.U32 R14, R5, R45, RZ ;  /* 0x0000002d050e7227 */ /* 0x000fc800078e00ff */
[----:B------:R-:W-:Y:S02]  /*31a0*/  IMAD.MOV R52, RZ, RZ, -R14 ;  /* 0x000000ffff347224 */ /* 0x000fe400078e0a0e */
[----:B------:R-:W-:Y:S01]  /*31b0*/  @!P6 IMAD.IADD R61, R61, 0x1, -R2 ;  /* 0x000000013d3de824 */ /* 0x000fe200078e0a02 */
[----:B------:R-:W-:Y:S01]  /*31c0*/  ISETP.GE.AND P6, PT, R54, RZ, PT ;  /* 0x000000ff3600720c */ /* 0x000fe20003fc6270 */
[----:B------:R-:W-:Y:S02]  /*31d0*/  IMAD R45, R2, R52, R45 ;  /* 0x00000034022d7224 */ /* 0x000fe400078e022d */
[----:B------:R-:W-:Y:S02]  /*31e0*/  VIADD R54, R56, 0x24 ;  /* 0x0000002438367836 */ /* 0x000fe40000000000 */
[----:B------:R-:W-:Y:S01]  /*31f0*/  @!P4 IMAD.MOV R50, RZ, RZ, -R50 ;  /* 0x000000ffff32c224 */ /* 0x000fe200078e0a32 */
[C---:B------:R-:W-:Y:S01]  /*3200*/  ISETP.GT.U32.AND P4, PT, R2.reuse, R69, PT ;  /* 0x000000450200720c */ /* 0x040fe20003f84070 */
[--C-:B------:R-:W-:Y:S01]  /*3210*/  @!P3 IMAD.IADD R65, R65, 0x1, -R2.reuse ;  /* 0x000000014141b824 */ /* 0x100fe200078e0a02 */
[----:B------:R-:W-:Y:S01]  /*3220*/  ISETP.GT.U32.AND P3, PT, R2, R45, PT ;  /* 0x0000002d0200720c */ /* 0x000fe20003f64070 */
[----:B------:R-:W-:Y:S01]  /*3230*/  @!P2 IMAD.IADD R63, R63, 0x1, -R2 ;  /* 0x000000013f3fa824 */ /* 0x000fe200078e0a02 */
[----:B------:R-:W-:Y:S01]  /*3240*/  IABS R71, R54 ;  /* 0x0000003600477213 */ /* 0x000fe20000000000 */
[----:B------:R-:W-:Y:S01]  /*3250*/  VIADD R64, R56, 0x18 ;  /* 0x0000001838407836 */ /* 0x000fe20000000000 */
[----:B------:R-:W-:Y:S01]  /*3260*/  ISETP.GE.AND P2, PT, R60, RZ, PT ;  /* 0x000000ff3c00720c */ /* 0x000fe20003f46270 */
[----:B------:R-:W-:Y:S01]  /*3270*/  @!P5 IMAD.MOV R63, RZ, RZ, -R63 ;  /* 0x000000ffff3fd224 */ /* 0x000fe200078e0a3f */
[----:B------:R-:W-:Y:S01]  /*3280*/  ISETP.GT.U32.AND P5, PT, R2, R67, PT ;  /* 0x000000430200720c */ /* 0x000fe20003fa4070 */
[----:B------:R-:W-:Y:S01]  /*3290*/  IMAD.HI.U32 R14, R5, R71, RZ ;  /* 0x00000047050e7227 */ /* 0x000fe200078e00ff */
[----:B------:R-:W-:-:S03]  /*32a0*/  IABS R77, R64 ;  /* 0x00000040004d7213 */ /* 0x000fc60000000000 */
[----:B------:R-:W-:Y:S02]  /*32b0*/  VIADD R60, R56, 0x20 ;  /* 0x00000020383c7836 */ /* 0x000fe40000000000 */
[----:B------:R-:W-:Y:S02]  /*32c0*/  IMAD.MOV R14, RZ, RZ, -R14 ;  /* 0x000000ffff0e7224 */ /* 0x000fe400078e0a0e */
[--C-:B------:R-:W-:Y:S01]  /*32d0*/  @!P4 IMAD.IADD R69, R69, 0x1, -R2.reuse ;  /* 0x000000014545c824 */ /* 0x100fe200078e0a02 */
[----:B------:R-:W-:Y:S01]  /*32e0*/  IABS R73, R60 ;  /* 0x0000003c00497213 */ /* 0x000fe20000000000 */
[--C-:B------:R-:W-:Y:S02]  /*32f0*/  @!P3 IMAD.IADD R45, R45, 0x1, -R2.reuse ;  /* 0x000000012d2db824 */ /* 0x100fe400078e0a02 */
[C---:B------:R-:W-:Y:S01]  /*3300*/  IMAD R71, R2.reuse, R14, R71 ;  /* 0x0000000e02477224 */ /* 0x040fe200078e0247 */
[C---:B------:R-:W-:Y:S01]  /*3310*/  ISETP.GT.U32.AND P4, PT, R2.reuse, R69, PT ;  /* 0x000000450200720c */ /* 0x040fe20003f84070 */
[----:B------:R-:W-:Y:S01]  /*3320*/  @!P5 IMAD.IADD R67, R67, 0x1, -R2 ;  /* 0x000000014343d824 */ /* 0x000fe200078e0a02 */
[C---:B------:R-:W-:Y:S01]  /*3330*/  ISETP.GT.U32.AND P3, PT, R2.reuse, R45, PT ;  /* 0x0000002d0200720c */ /* 0x040fe20003f64070 */
[----:B------:R-:W-:Y:S01]  /*3340*/  IMAD.HI.U32 R14, R5, R73, RZ ;  /* 0x00000049050e7227 */ /* 0x000fe200078e00ff */
[----:B------:R-:W-:-:S03]  /*3350*/  ISETP.GT.U32.AND P5, PT, R2, R71, PT ;  /* 0x000000470200720c */ /* 0x000fc60003fa4070 */
[----:B------:R-:W-:Y:S02]  /*3360*/  IMAD.MOV R14, RZ, RZ, -R14 ;  /* 0x000000ffff0e7224 */ /* 0x000fe400078e0a0e */
[----:B------:R-:W-:Y:S02]  /*3370*/  VIADD R66, R56, 0x14 ;  /* 0x0000001438427836 */ /* 0x000fe40000000000 */
[----:B------:R-:W-:Y:S02]  /*3380*/  IMAD R73, R2, R14, R73 ;  /* 0x0000000e02497224 */ /* 0x000fe400078e0249 */
[----:B------:R-:W-:Y:S01]  /*3390*/  VIADD R62, R56, 0x1c ;  /* 0x0000001c383e7836 */ /* 0x000fe20000000000 */
[----:B------:R-:W-:Y:S01]  /*33a0*/  IABS R79, R66 ;  /* 0x00000042004f7213 */ /* 0x000fe20000000000 */
[--C-:B------:R-:W-:Y:S01]  /*33b0*/  @!P4 IMAD.IADD R69, R69, 0x1, -R2.reuse ;  /* 0x000000014545c824 */ /* 0x100fe200078e0a02 */
[----:B------:R-:W-:Y:S01]  /*33c0*/  ISETP.GE.AND P4, PT, R54, RZ, PT ;  /* 0x000000ff3600720c */ /* 0x000fe20003f86270 */
[----:B------:R-:W-:Y:S01]  /*33d0*/  @!P3 IMAD.IADD R45, R45, 0x1, -R2 ;  /* 0x000000012d2db824 */ /* 0x000fe200078e0a02 */
[----:B------:R-:W-:Y:S01]  /*33e0*/  ISETP.GT.U32.AND P3, PT, R2, R73, PT ;  /* 0x000000490200720c */ /* 0x000fe20003f64070 */
[----:B------:R-:W-:Y:S01]  /*33f0*/  IMAD.HI.U32 R54, R5, R77, RZ ;  /* 0x0000004d05367227 */ /* 0x000fe200078e00ff */
[----:B------:R-:W-:-:S03]  /*3400*/  IABS R75, R62 ;  /* 0x0000003e004b7213 */ /* 0x000fc60000000000 */
[----:B------:R-:W-:Y:S02]  /*3410*/  @!P5 IMAD.IADD R71, R71, 0x1, -R2 ;  /* 0x000000014747d824 */ /* 0x000fe400078e0a02 */
[----:B------:R-:W-:Y:S02]  /*3420*/  IMAD.MOV R54, RZ, RZ, -R54 ;  /* 0x000000ffff367224 */ /* 0x000fe400078e0a36 */
[----:B------:R-:W-:Y:S01]  /*3430*/  VIADD R68, R56, 0x10 ;  /* 0x0000001038447836 */ /* 0x000fe20000000000 */
[----:B------:R-:W-:Y:S01]  /*3440*/  ISETP.GT.U32.AND P5, PT, R2, R71, PT ;  /* 0x000000470200720c */ /* 0x000fe20003fa4070 */
[----:B------:R-:W-:-:S03]  /*3450*/  IMAD.HI.U32 R14, R5, R79, RZ ;  /* 0x0000004f050e7227 */ /* 0x000fc600078e00ff */
[----:B------:R-:W-:Y:S01]  /*3460*/  IABS R81, R68 ;  /* 0x0000004400517213 */ /* 0x000fe20000000000 */
[----:B------:R-:W-:-:S04]  /*3470*/  IMAD.HI.U32 R52, R5, R75, RZ ;  /* 0x0000004b05347227 */ /* 0x000fc800078e00ff */
[C---:B------:R-:W-:Y:S02]  /*3480*/  IMAD R77, R2.reuse, R54, R77 ;  /* 0x00000036024d7224 */ /* 0x040fe400078e024d */
[----:B------:R-:W-:Y:S02]  /*3490*/  IMAD.MOV R14, RZ, RZ, -R14 ;  /* 0x000000ffff0e7224 */ /* 0x000fe400078e0a0e */
[----:B------:R-:W-:Y:S02]  /*34a0*/  IMAD.MOV R52, RZ, RZ, -R52 ;  /* 0x000000ffff347224 */ /* 0x000fe400078e0a34 */
[----:B------:R-:W-:Y:S01]  /*34b0*/  @!P3 IMAD.IADD R73, R73, 0x1, -R2 ;  /* 0x000000014949b824 */ /* 0x000fe200078e0a02 */
[C---:B------:R-:W-:Y:S01]  /*34c0*/  ISETP.GT.U32.AND P3, PT, R2.reuse, R77, PT ;  /* 0x0000004d0200720c */ /* 0x040fe20003f64070 */
[C---:B------:R-:W-:Y:S02]  /*34d0*/  IMAD R79, R2.reuse, R14, R79 ;  /* 0x0000000e024f7224 */ /* 0x040fe400078e024f */
[----:B------:R-:W-:-:S02]  /*34e0*/  IMAD R75, R2, R52, R75 ;  /* 0x00000034024b7224 */ /* 0x000fc400078e024b */
[----:B------:R-:W-:-:S04]  /*34f0*/  IMAD.HI.U32 R14, R5, R81, RZ ;  /* 0x00000051050e7227 */ /* 0x000fc800078e00ff */
[----:B------:R-:W-:Y:S01]  /*3500*/  @!P5 IMAD.IADD R71, R71, 0x1, -R2 ;  /* 0x000000014747d824 */ /* 0x000fe200078e0a02 */
[----:B------:R-:W-:Y:S01]  /*3510*/  ISETP.GT.U32.AND P5, PT, R2, R75, PT ;  /* 0x0000004b0200720c */ /* 0x000fe20003fa4070 */
[----:B------:R-:W-:Y:S02]  /*3520*/  IMAD.MOV R14, RZ, RZ, -R14 ;  /* 0x000000ffff0e7224 */ /* 0x000fe400078e0a0e */
[----:B------:R-:W-:Y:S02]  /*3530*/  VIADD R72, R56, 0x8 ;  /* 0x0000000838487836 */ /* 0x000fe40000000000 */
[----:B------:R-:W-:Y:S02]  /*3540*/  IMAD R81, R2, R14, R81 ;  /* 0x0000000e02517224 */ /* 0x000fe400078e0251 */
[----:B------:R-:W-:Y:S01]  /*3550*/  @!P0 IMAD.MOV R61, RZ, RZ, -R61 ;  /* 0x000000ffff3d8224 */ /* 0x000fe200078e0a3d */
[----:B------:R-:W-:Y:S01]  /*3560*/  IABS R85, R72 ;  /* 0x0000004800557213 */ /* 0x000fe20000000000 */
[----:B------:R-:W-:Y:S01]  /*3570*/  @!P3 IMAD.IADD R77, R77, 0x1, -R2 ;  /* 0x000000014d4db824 */ /* 0x000fe200078e0a02 */
[----:B------:R-:W-:Y:S01]  /*3580*/  ISETP.GE.AND P0, PT, R58, RZ, PT ;  /* 0x000000ff3a00720c */ /* 0x000fe20003f06270 */
[----:B------:R-:W-:Y:S01]  /*3590*/  VIADD R70, R56, 0xc ;  /* 0x0000000c38467836 */ /* 0x000fe20000000000 */
[----:B------:R-:W-:Y:S01]  /*35a0*/  ISETP.GT.U32.AND P3, PT, R2, R81, PT ;  /* 0x000000510200720c */ /* 0x000fe20003f64070 */
[----:B------:R-:W-:Y:S01]  /*35b0*/  VIADD R74, R56, 0x4 ;  /* 0x00000004384a7836 */ /* 0x000fe20000000000 */
[----:B------:R-:W-:Y:S01]  /*35c0*/  IABS R58, R56 ;  /* 0x00000038003a7213 */ /* 0x000fe20000000000 */
[----:B------:R-:W-:Y:S01]  /*35d0*/  IMAD.HI.U32 R52, R5, R85, RZ ;  /* 0x0000005505347227 */ /* 0x000fe200078e00ff */
[----:B------:R-:W-:-:S02]  /*35e0*/  IABS R83, R70 ;  /* 0x0000004600537213 */ /* 0x000fc40000000000 */
[----:B------:R-:W-:Y:S01]  /*35f0*/  IABS R87, R74 ;  /* 0x0000004a00577213 */ /* 0x000fe20000000000 */
[----:B------:R-:W-:Y:S01]  /*3600*/  @!P5 IMAD.IADD R75, R75, 0x1, -R2 ;  /* 0x000000014b4bd824 */ /* 0x000fe200078e0a02 */
[C---:B------:R-:W-:Y:S01]  /*3610*/  ISETP.GT.U32.AND P5, PT, R2.reuse, R79, PT ;  /* 0x0000004f0200720c */ /* 0x040fe20003fa4070 */
[----:B------:R-:W-:Y:S02]  /*3620*/  IMAD.MOV R52, RZ, RZ, -R52 ;  /* 0x000000ffff347224 */ /* 0x000fe400078e0a34 */
[----:B------:R-:W-:Y:S01]  /*3630*/  @!P0 IMAD.MOV R67, RZ, RZ, -R67 ;  /* 0x000000ffff438224 */ /* 0x000fe200078e0a43 */
[C---:B------:R-:W-:Y:S01]  /*3640*/  ISETP.GT.U32.AND P0, PT, R2.reuse, R75, PT ;  /* 0x0000004b0200720c */ /* 0x040fe20003f04070 */
[C---:B------:R-:W-:Y:S02]  /*3650*/  IMAD R85, R2.reuse, R52, R85 ;  /* 0x0000003402557224 */ /* 0x040fe400078e0255 */
[----:B------:R-:W-:Y:S01]  /*3660*/  @!P3 IMAD.IADD R81, R81, 0x1, -R2 ;  /* 0x000000015151b824 */ /* 0x000fe200078e0a02 */
[----:B------:R-:W-:Y:S01]  /*3670*/  ISETP.GT.U32.AND P3, PT, R2, R73, PT ;  /* 0x000000490200720c */ /* 0x000fe20003f64070 */
[----:B------:R-:W-:-:S02]  /*3680*/  IMAD.MOV.U32 R52, RZ, RZ, R45 ;  /* 0x000000ffff347224 */ /* 0x000fc400078e002d */
[----:B------:R-:W-:-:S04]  /*3690*/  IMAD.HI.U32 R14, R5, R83, RZ ;  /* 0x00000053050e7227 */ /* 0x000fc800078e00ff */
[----:B------:R-:W-:-:S04]  /*36a0*/  IMAD.HI.U32 R54, R5, R87, RZ ;  /* 0x0000005705367227 */ /* 0x000fc800078e00ff */
[----:B------:R-:W-:-:S04]  /*36b0*/  IMAD.HI.U32 R5, R5, R58, RZ ;  /* 0x0000003a05057227 */ /* 0x000fc800078e00ff */
[----:B------:R-:W-:Y:S01]  /*36c0*/  @!P1 IMAD.MOV R52, RZ, RZ, -R52 ;  /* 0x000000ffff349224 */ /* 0x000fe200078e0a34 */
[----:B------:R-:W-:Y:S01]  /*36d0*/  ISETP.GT.U32.AND P1, PT, R2, R81, PT ;  /* 0x000000510200720c */ /* 0x000fe20003f24070 */
[----:B------:R-:W-:Y:S02]  /*36e0*/  IMAD.MOV R14, RZ, RZ, -R14 ;  /* 0x000000ffff0e7224 */ /* 0x000fe400078e0a0e */
[----:B------:R-:W-:Y:S01]  /*36f0*/  @!P5 IMAD.IADD R79, R79, 0x1, -R2 ;  /* 0x000000014f4fd824 */ /* 0x000fe200078e0a02 */
[----:B------:R-:W-:Y:S01]  /*3700*/  ISETP.GE.AND P5, PT, R60, RZ, PT ;  /* 0x000000ff3c00720c */ /* 0x000fe20003fa6270 */
[----:B------:R-:W-:Y:S02]  /*3710*/  IMAD.MOV R5, RZ, RZ, -R5 ;  /* 0x000000ffff057224 */ /* 0x000fe400078e0a05 */
[----:B------:R-:W-:Y:S01]  /*3720*/  IMAD R83, R2, R14, R83 ;  /* 0x0000000e02537224 */ /* 0x000fe200078e0253 */
[----:B------:R-:W-:Y:S01]  /*3730*/  LOP3.LUT R14, R0, 0x40, RZ, 0xc0, !PT ;  /* 0x00000040000e7812 */ /* 0x000fe200078ec0ff */
[----:B------:R-:W-:Y:S01]  /*3740*/  @!P6 IMAD.MOV R65, RZ, RZ, -R65 ;  /* 0x000000ffff41e224 */ /* 0x000fe200078e0a41 */
[C---:B------:R-:W-:Y:S01]  /*3750*/  ISETP.GT.U32.AND P6, PT, R2.reuse, R79, PT ;  /* 0x0000004f0200720c */ /* 0x040fe20003fc4070 */
[C---:B------:R-:W-:Y:S01]  /*3760*/  IMAD R45, R2.reuse, R5, R58 ;  /* 0x00000005022d7224 */ /* 0x040fe200078e023a */
[----:B------:R-:W-:Y:S01]  /*3770*/  SHF.R.S32.HI R5, RZ, 0x1f, R196 ;  /* 0x0000001fff057819 */ /* 0x000fe200000114c4 */
[----:B------:R-:W-:Y:S01]  /*3780*/  @!P4 IMAD.MOV R71, RZ, RZ, -R71 ;  /* 0x000000ffff47c224 */ /* 0x000fe200078e0a47 */
[C---:B------:R-:W-:Y:S01]  /*3790*/  ISETP.GT.U32.AND P4, PT, R2.reuse, R83, PT ;  /* 0x000000530200720c */ /* 0x040fe20003f84070 */
[--C-:B------:R-:W-:Y:S01]  /*37a0*/  @!P3 IMAD.IADD R73, R73, 0x1, -R2.reuse ;  /* 0x000000014949b824 */ /* 0x100fe200078e0a02 */
[C---:B------:R-:W-:Y:S01]  /*37b0*/  ISETP.GT.U32.AND P3, PT, R2.reuse, R45, PT ;  /* 0x0000002d0200720c */ /* 0x040fe20003f64070 */
[----:B------:R-:W-:Y:S01]  /*37c0*/  @!P0 IMAD.IADD R75, R75, 0x1, -R2 ;  /* 0x000000014b4b8824 */ /* 0x000fe200078e0a02 */
[----:B------:R-:W-:Y:S01]  /*37d0*/  ISETP.GT.U32.AND P0, PT, R2, R85, PT ;  /* 0x000000550200720c */ /* 0x000fe20003f04070 */
[----:B------:R-:W-:Y:S01]  /*37e0*/  IMAD.MOV R54, RZ, RZ, -R54 ;  /* 0x000000ffff367224 */ /* 0x000fe200078e0a36 */
[----:B------:R-:W-:Y:S01]  /*37f0*/  LEA.HI R196, R5, R196, RZ, 0x5 ;  /* 0x000000c405c47211 */ /* 0x000fe200078f28ff */
[----:B------:R-:W-:Y:S01]  /*3800*/  @!P1 IMAD.IADD R81, R81, 0x1, -R2 ;  /* 0x0000000151519824 */ /* 0x000fe200078e0a02 */
[----:B------:R-:W-:Y:S01]  /*3810*/  ISETP.GE.AND P1, PT, R62, RZ, PT ;  /* 0x000000ff3e00720c */ /* 0x000fe20003f26270 */
[C---:B------:R-:W-:Y:S01]  /*3820*/  IMAD R87, R2.reuse, R54, R87 ;  /* 0x0000003602577224 */ /* 0x040fe200078e0257 */
[----:B------:R-:W-:Y:S01]  /*3830*/  SHF.R.S32.HI R54, RZ, 0x6, R0 ;  /* 0x00000006ff367819 */ /* 0x000fe20000011400 */
[----:B------:R-:W-:Y:S01]  /*3840*/  @!P2 IMAD.MOV R69, RZ, RZ, -R69 ;  /* 0x000000ffff45a224 */ /* 0x000fe200078e0a45 */
[C---:B------:R-:W-:Y:S01]  /*3850*/  ISETP.GT.U32.AND P2, PT, R2.reuse, R77, PT ;  /* 0x0000004d0200720c */ /* 0x040fe20003f44070 */
[--C-:B------:R-:W-:Y:S01]  /*3860*/  @!P6 IMAD.IADD R79, R79, 0x1, -R2.reuse ;  /* 0x000000014f4fe824 */ /* 0x100fe200078e0a02 */
[----:B------:R-:W-:Y:S01]  /*3870*/  ISETP.GT.U32.AND P6, PT, R2, R87, PT ;  /* 0x000000570200720c */ /* 0x000fe20003fc4070 */
[--C-:B------:R-:W-:Y:S01]  /*3880*/  @!P4 IMAD.IADD R83, R83, 0x1, -R2.reuse ;  /* 0x000000015353c824 */ /* 0x100fe200078e0a02 */
[----:B------:R-:W-:Y:S01]  /*3890*/  ISETP.GE.AND P4, PT, R64, RZ, PT ;  /* 0x000000ff4000720c */ /* 0x000fe20003f86270 */
[--C-:B------:R-:W-:Y:S01]  /*38a0*/  @!P3 IMAD.IADD R45, R45, 0x1, -R2.reuse ;  /* 0x000000012d2db824 */ /* 0x100fe200078e0a02 */
[----:B------:R-:W-:Y:S01]  /*38b0*/  SGXT R54, R54, 0x1 ;  /* 0x000000013636781a */ /* 0x000fe20000000200 */
[--C-:B------:R-:W-:Y:S01]  /*38c0*/  @!P0 IMAD.IADD R85, R85, 0x1, -R2.reuse ;  /* 0x0000000155558824 */ /* 0x100fe200078e0a02 */
[C---:B------:R-:W-:Y:S01]  /*38d0*/  ISETP.GT.U32.AND P3, PT, R2.reuse, R83, PT ;  /* 0x000000530200720c */ /* 0x040fe20003f64070 */
[----:B------:R-:W-:Y:S01]  /*38e0*/  @!P5 IMAD.MOV R73, RZ, RZ, -R73 ;  /* 0x000000ffff49d224 */ /* 0x000fe200078e0a49 */
[C---:B------:R-:W-:Y:S01]  /*38f0*/  ISETP.GT.U32.AND P5, PT, R2.reuse, R45, PT ;  /* 0x0000002d0200720c */ /* 0x040fe20003fa4070 */
[----:B------:R-:W-:Y:S01]  /*3900*/  @!P1 IMAD.MOV R75, RZ, RZ, -R75 ;  /* 0x000000ffff4b9224 */ /* 0x000fe200078e0a4b */
[----:B------:R-:W-:Y:S01]  /*3910*/  ISETP.GT.U32.AND P1, PT, R2, R85, PT ;  /* 0x000000550200720c */ /* 0x000fe20003f24070 */
[--C-:B------:R-:W-:Y:S01]  /*3920*/  @!P2 IMAD.IADD R77, R77, 0x1, -R2.reuse ;  /* 0x000000014d4da824 */ /* 0x100fe200078e0a02 */
[----:B------:R-:W-:Y:S01]  /*3930*/  ISETP.GE.AND P0, PT, R66, RZ, PT ;  /* 0x000000ff4200720c */ /* 0x000fe20003f06270 */
[--C-:B------:R-:W-:Y:S01]  /*3940*/  @!P6 IMAD.IADD R87, R87, 0x1, -R2.reuse ;  /* 0x000000015757e824 */ /* 0x100fe200078e0a02 */
[----:B------:R-:W-:Y:S01]  /*3950*/  ISETP.GE.AND P6, PT, R68, RZ, PT ;  /* 0x000000ff4400720c */ /* 0x000fe20003fc6270 */
[----:B------:R-:W-:Y:S01]  /*3960*/  @!P4 IMAD.MOV R77, RZ, RZ, -R77 ;  /* 0x000000ffff4dc224 */ /* 0x000fe200078e0a4d */
[----:B------:R-:W-:Y:S01]  /*3970*/  ISETP.GE.AND P2, PT, R56, RZ, PT ;  /* 0x000000ff3800720c */ /* 0x000fe20003f46270 */
[----:B------:R-:W-:Y:S01]  /*3980*/  IMAD.SHL.U32 R5, R0, 0x2, RZ ;  /* 0x0000000200057824 */ /* 0x000fe200078e00ff */
[----:B------:R-:W-:Y:S01]  /*3990*/  ISETP.GT.U32.AND P4, PT, R2, R87, PT ;  /* 0x000000570200720c */ /* 0x000fe20003f84070 */
[--C-:B------:R-:W-:Y:S01]  /*39a0*/  @!P3 IMAD.IADD R83, R83, 0x1, -R2.reuse ;  /* 0x000000015353b824 */ /* 0x100fe200078e0a02 */
[----:B------:R-:W-:Y:S01]  /*39b0*/  ISETP.GE.AND P3, PT, R70, RZ, PT ;  /* 0x000000ff4600720c */ /* 0x000fe20003f66270 */
[--C-:B------:R-:W-:Y:S01]  /*39c0*/  @!P5 IMAD.IADD R45, R45, 0x1, -R2.reuse ;  /* 0x000000012d2dd824 */ /* 0x100fe200078e0a02 */
[----:B------:R-:W-:Y:S01]  /*39d0*/  ISETP.GE.AND P5, PT, R72, RZ, PT ;  /* 0x000000ff4800720c */ /* 0x000fe20003fa6270 */
[----:B------:R-:W-:Y:S01]  /*39e0*/  @!P1 IMAD.IADD R85, R85, 0x1, -R2 ;  /* 0x0000000155559824 */ /* 0x000fe200078e0a02 */
[----:B------:R-:W-:Y:S01]  /*39f0*/  ISETP.GE.AND P1, PT, R74, RZ, PT ;  /* 0x000000ff4a00720c */ /* 0x000fe20003f26270 */
[----:B------:R-:W-:Y:S01]  /*3a00*/  @!P0 IMAD.MOV R79, RZ, RZ, -R79 ;  /* 0x000000ffff4f8224 */ /* 0x000fe200078e0a4f */
[----:B------:R-:W-:Y:S01]  /*3a10*/  LOP3.LUT R5, R5, 0x7e, RZ, 0xc0, !PT ;  /* 0x0000007e05057812 */ /* 0x000fe200078ec0ff */
[----:B------:R-:W-:Y:S01]  /*3a20*/  @!P6 IMAD.MOV R81, RZ, RZ, -R81 ;  /* 0x000000ffff51e224 */ /* 0x000fe200078e0a51 */
[----:B------:R-:W-:Y:S01]  /*3a30*/  SHF.R.S32.HI R196, RZ, 0x5, R196 ;  /* 0x00000005ffc47819 */ /* 0x000fe200000114c4 */
[----:B------:R-:W-:Y:S01]  /*3a40*/  IMAD R4, R4, UR4, RZ ;  /* 0x0000000404047c24 */ /* 0x000fe2000f8e02ff */
[----:B------:R-:W-:Y:S01]  /*3a50*/  ULDC.64 UR4, c[0x0][0x210] ;  /* 0x0000840000047ab9 */ /* 0x000fe20000000a00 */
[----:B------:R-:W-:Y:S01]  /*3a60*/  @!P4 IMAD.IADD R87, R87, 0x1, -R2 ;  /* 0x000000015757c824 */ /* 0x000fe200078e0a02 */
[----:B------:R-:W-:Y:S01]  /*3a70*/  ISETP.NE.AND P4, PT, R153, RZ, PT ;  /* 0x000000ff9900720c */ /* 0x000fe20003f85270 */
[----:B------:R-:W-:Y:S01]  /*3a80*/  IMAD.MOV.U32 R2, RZ, RZ, R45 ;  /* 0x000000ffff027224 */ /* 0x000fe200078e002d */
[----:B------:R-:W-:Y:S01]  /*3a90*/  LOP3.LUT R153, RZ, R153, RZ, 0x33, !PT ;  /* 0x00000099ff997212 */ /* 0x000fe200078e33ff */
[----:B------:R-:W-:Y:S01]  /*3aa0*/  IMAD R14, R14, 0x40, R5 ;  /* 0x000000400e0e7824 */ /* 0x000fe200078e0205 */
[----:B------:R-:W-:Y:S01]  /*3ab0*/  LOP3.LUT R5, R5, 0x90, R54, 0x78, !PT ;  /* 0x0000009005057812 */ /* 0x000fe200078e7836 */
[----:B------:R-:W-:Y:S01]  /*3ac0*/  @!P3 IMAD.MOV R83, RZ, RZ, -R83 ;  /* 0x000000ffff53b224 */ /* 0x000fe200078e0a53 */
[----:B------:R-:W0:Y:S01]  /*3ad0*/  LDC R54, c[0x0][0x240] ;  /* 0x00009000ff367b82 */ /* 0x000e220000000800 */
[----:B------:R-:W-:Y:S01]  /*3ae0*/  @!P5 IMAD.MOV R85, RZ, RZ, -R85 ;  /* 0x000000ffff55d224 */ /* 0x000fe200078e0a55 */
[C---:B------:R-:W-:Y:S01]  /*3af0*/  SEL R45, R153.reuse, R3, !P4 ;  /* 0x00000003992d7207 */ /* 0x040fe20006000000 */
[----:B------:R-:W-:Y:S01]  /*3b00*/  @!P1 IMAD.MOV R87, RZ, RZ, -R87 ;  /* 0x000000ffff579224 */ /* 0x000fe200078e0a57 */
[C---:B------:R-:W-:Y:S01]  /*3b10*/  SEL R6, R153.reuse, R6, !P4 ;  /* 0x0000000699067207 */ /* 0x040fe20006000000 */
[----:B------:R-:W-:Y:S01]  /*3b20*/  @!P2 IMAD.MOV R2, RZ, RZ, -R2 ;  /* 0x000000ffff02a224 */ /* 0x000fe200078e0a02 */
[----:B------:R-:W-:-:S02]  /*3b30*/  SEL R8, R153, R8, !P4 ;  /* 0x0000000899087207 */ /* 0x000fc40006000000 */
[C---:B------:R-:W-:Y:S02]  /*3b40*/  SEL R9, R153.reuse, R9, !P4 ;  /* 0x0000000999097207 */ /* 0x040fe40006000000 */
[C---:B------:R-:W-:Y:S02]  /*3b50*/  SEL R10, R153.reuse, R10, !P4 ;  /* 0x0000000a990a7207 */ /* 0x040fe40006000000 */
[C---:B------:R-:W-:Y:S02]  /*3b60*/  SEL R11, R153.reuse, R11, !P4 ;  /* 0x0000000b990b7207 */ /* 0x040fe40006000000 */
[C---:B------:R-:W-:Y:S02]  /*3b70*/  SEL R12, R153.reuse, R12, !P4 ;  /* 0x0000000c990c7207 */ /* 0x040fe40006000000 */
[C---:B------:R-:W-:Y:S02]  /*3b80*/  SEL R13, R153.reuse, R13, !P4 ;  /* 0x0000000d990d7207 */ /* 0x040fe40006000000 */
[----:B------:R-:W-:-:S02]  /*3b90*/  SEL R15, R153, R15, !P4 ;  /* 0x0000000f990f7207 */ /* 0x000fc40006000000 */
[C---:B------:R-:W-:Y:S02]  /*3ba0*/  SEL R16, R153.reuse, R16, !P4 ;  /* 0x0000001099107207 */ /* 0x040fe40006000000 */
[C---:B------:R-:W-:Y:S02]  /*3bb0*/  SEL R17, R153.reuse, R17, !P4 ;  /* 0x0000001199117207 */ /* 0x040fe40006000000 */
[----:B------:R-:W-:Y:S01]  /*3bc0*/  SEL R18, R153, R18, !P4 ;  /* 0x0000001299127207 */ /* 0x000fe20006000000 */
[-C--:B0-----:R-:W-:Y:S01]  /*3bd0*/  IMAD R45, R45, R54.reuse, RZ ;  /* 0x000000362d2d7224 */ /* 0x081fe200078e02ff */
[C---:B------:R-:W-:Y:S01]  /*3be0*/  SEL R19, R153.reuse, R19, !P4 ;  /* 0x0000001399137207 */ /* 0x040fe20006000000 */
[----:B------:R-:W-:Y:S01]  /*3bf0*/  IMAD R6, R6, R54, RZ ;  /* 0x0000003606067224 */ /* 0x000fe200078e02ff */
[C---:B------:R-:W-:Y:S01]  /*3c00*/  SEL R20, R153.reuse, R20, !P4 ;  /* 0x0000001499147207 */ /* 0x040fe20006000000 */
[-C--:B------:R-:W-:Y:S01]  /*3c10*/  IMAD R197, R8, R54.reuse, RZ ;  /* 0x0000003608c57224 */ /* 0x080fe200078e02ff */
[----:B------:R-:W-:Y:S01]  /*3c20*/  SEL R21, R153, R21, !P4 ;  /* 0x0000001599157207 */ /* 0x000fe20006000000 */
        /* <DEDUP_REMOVED lines=9> */
[----:B------:R-:W-:Y:S01]  /*3cc0*/  SEL R26, R153, R26, !P4 ;  /* 0x0000001a991a7207 */ /* 0x000fe20006000000 */
[-C--:B------:R-:W-:Y:S01]  /*3cd0*/  IMAD R15, R15, R54.reuse, RZ ;  /* 0x000000360f0f7224 */ /* 0x080fe200078e02ff */
[C---:B------:R-:W-:Y:S01]  /*3ce0*/  SEL R27, R153.reuse, R27, !P4 ;  /* 0x0000001b991b7207 */ /* 0x040fe20006000000 */
        /* <DEDUP_REMOVED lines=34> */
[----:B------:R-:W-:Y:S01]  /*3f10*/  IMAD R33, R33, R54, RZ ;  /* 0x0000003621217224 */ /* 0x000fe200078e02ff */
[C---:B------:R-:W-:Y:S01]  /*3f20*/  SEL R46, R153.reuse, R46, !P4 ;  /* 0x0000002e992e7207 */ /* 0x040fe20006000000 */
[-C--:B------:R-:W-:Y:S01]  /*3f30*/  IMAD R34, R34, R54.reuse, RZ ;  /* 0x0000003622227224 */ /* 0x080fe200078e02ff */
[----:B------:R-:W-:Y:S01]  /*3f40*/  SEL R47, R153, R47, !P4 ;  /* 0x0000002f992f7207 */ /* 0x000fe20006000000 */
[-C--:B------:R-:W-:Y:S01]  /*3f50*/  IMAD R35, R35, R54.reuse, RZ ;  /* 0x0000003623237224 */ /* 0x080fe200078e02ff */
[C---:B------:R-:W-:Y:S01]  /*3f60*/  SEL R49, R153.reuse, R49, !P4 ;  /* 0x0000003199317207 */ /* 0x040fe20006000000 */
[-C--:B------:R-:W-:Y:S01]  /*3f70*/  IMAD R36, R36, R54.reuse, RZ ;  /* 0x0000003624247224 */ /* 0x080fe200078e02ff */
[----:B------:R-:W-:Y:S01]  /*3f80*/  SEL R51, R153, R51, !P4 ;  /* 0x0000003399337207 */ /* 0x000fe20006000000 */
[-C--:B------:R-:W-:Y:S01]  /*3f90*/  IMAD R37, R37, R54.reuse, RZ ;  /* 0x0000003625257224 */ /* 0x080fe200078e02ff */
[C---:B------:R-:W-:Y:S01]  /*3fa0*/  SEL R53, R153.reuse, R53, !P4 ;  /* 0x0000003599357207 */ /* 0x040fe20006000000 */
[----:B------:R-:W-:Y:S01]  /*3fb0*/  IMAD R38, R38, R54, RZ ;  /* 0x0000003626267224 */ /* 0x000fe200078e02ff */
[----:B------:R-:W-:Y:S01]  /*3fc0*/  SEL R48, R153, R48, !P4 ;  /* 0x0000003099307207 */ /* 0x000fe20006000000 */
[-C--:B------:R-:W-:Y:S01]  /*3fd0*/  IMAD R39, R39, R54.reuse, RZ ;  /* 0x0000003627277224 */ /* 0x080fe200078e02ff */
[C---:B------:R-:W-:Y:S01]  /*3fe0*/  SEL R55, R153.reuse, R55, !P4 ;  /* 0x0000003799377207 */ /* 0x040fe20006000000 */
[-C--:B------:R-:W-:Y:S01]  /*3ff0*/  IMAD R40, R40, R54.reuse, RZ ;  /* 0x0000003628287224 */ /* 0x080fe200078e02ff */
[----:B------:R-:W-:Y:S01]  /*4000*/  SEL R57, R153, R57, !P4 ;  /* 0x0000003999397207 */ /* 0x000fe20006000000 */
[-C--:B------:R-:W-:Y:S01]  /*4010*/  IMAD R41, R41, R54.reuse, RZ ;  /* 0x0000003629297224 */ /* 0x080fe200078e02ff */
[C---:B------:R-:W-:Y:S01]  /*4020*/  SEL R59, R153.reuse, R59, !P4 ;  /* 0x0000003b993b7207 */ /* 0x040fe20006000000 */
[-C--:B------:R-:W-:Y:S01]  /*4030*/  IMAD R42, R42, R54.reuse, RZ ;  /* 0x000000362a2a7224 */ /* 0x080fe200078e02ff */
[----:B------:R-:W-:Y:S01]  /*4040*/  SEL R61, R153, R61, !P4 ;  /* 0x0000003d993d7207 */ /* 0x000fe20006000000 */
[----:B------:R-:W-:Y:S01]  /*4050*/  IMAD R43, R43, R54, RZ ;  /* 0x000000362b2b7224 */ /* 0x000fe200078e02ff */
[C---:B------:R-:W-:Y:S01]  /*4060*/  SEL R50, R153.reuse, R50, !P4 ;  /* 0x0000003299327207 */ /* 0x040fe20006000000 */
[-C--:B------:R-:W-:Y:S01]  /*4070*/  IMAD R44, R44, R54.reuse, RZ ;  /* 0x000000362c2c7224 */ /* 0x080fe200078e02ff */
[C---:B------:R-:W-:Y:S01]  /*4080*/  SEL R63, R153.reuse, R63, !P4 ;  /* 0x0000003f993f7207 */ /* 0x040fe20006000000 */
[-C--:B------:R-:W-:Y:S01]  /*4090*/  IMAD R46, R46, R54.reuse, RZ ;  /* 0x000000362e2e7224 */ /* 0x080fe200078e02ff */
[----:B------:R-:W-:Y:S01]  /*40a0*/  SEL R65, R153, R65, !P4 ;  /* 0x0000004199417207 */ /* 0x000fe20006000000 */
[-C--:B------:R-:W-:Y:S01]  /*40b0*/  IMAD R47, R47, R54.reuse, RZ ;  /* 0x000000362f2f7224 */ /* 0x080fe200078e02ff */
[----:B------:R-:W-:Y:S01]  /*40c0*/  SEL R67, R153, R67, !P4 ;  /* 0x0000004399437207 */ /* 0x000fe20006000000 */
[-C--:B------:R-:W-:Y:S01]  /*40d0*/  IMAD R49, R49, R54.reuse, RZ ;  /* 0x0000003631317224 */ /* 0x080fe200078e02ff */
[----:B------:R-:W-:Y:S01]  /*40e0*/  SEL R69, R153, R69, !P4 ;  /* 0x0000004599457207 */ /* 0x000fe20006000000 */
[----:B------:R-:W-:Y:S01]  /*40f0*/  IMAD R51, R51, R54, RZ ;  /* 0x0000003633337224 */ /* 0x000fe200078e02ff */
[----:B------:R-:W-:Y:S01]  /*4100*/  SEL R52, R153, R52, !P4 ;  /* 0x0000003499347207 */ /* 0x000fe20006000000 */
        /* <DEDUP_REMOVED lines=8> */
[-C--:B------:R-:W-:Y:S01]  /*4190*/  IMAD R59, R59, R54.reuse, RZ ;  /* 0x000000363b3b7224 */ /* 0x080fe200078e02ff */
        /* <DEDUP_REMOVED lines=12> */
[----:B------:R-:W0:Y:S01]  /*4260*/  LDC.64 R2, c[0x0][0x218] ;  /* 0x00008600ff027b82 */ /* 0x000e220000000a00 */
[-C--:B------:R-:W-:Y:S01]  /*4270*/  IMAD R52, R52, R54.reuse, RZ ;  /* 0x0000003634347224 */ /* 0x080fe200078e02ff */
[----:B------:R-:W-:Y:S01]  /*4280*/  LEA R8, P0, R4, UR4, 0x1 ;  /* 0x0000000404087c11 */ /* 0x000fe2000f8008ff */
[-C--:B------:R-:W-:Y:S01]  /*4290*/  IMAD R71, R71, R54.reuse, RZ ;  /* 0x0000003647477224 */ /* 0x080fe200078e02ff */
[----:B------:R-:W-:Y:S01]  /*42a0*/  UIADD3 UR4, UR12, 0x4000, URZ ;  /* 0x000040000c047890 */ /* 0x000fe2000fffe03f */
[----:B------:R-:W-:-:S02]  /*42b0*/  IMAD R73, R73, R54, RZ ;  /* 0x0000003649497224 */ /* 0x000fc400078e02ff */
[-C--:B------:R-:W-:Y:S01]  /*42c0*/  IMAD R75, R75, R54.reuse, RZ ;  /* 0x000000364b4b7224 */ /* 0x080fe200078e02ff */
[----:B------:R-:W-:Y:S01]  /*42d0*/  USHF.R.U32.HI UR13, URZ, 0x4, UR4 ;  /* 0x000000043f0d7899 */ /* 0x000fe20008011604 */
[-C--:B------:R-:W-:Y:S01]  /*42e0*/  IMAD R77, R77, R54.reuse, RZ ;  /* 0x000000364d4d7224 */ /* 0x080fe200078e02ff */
[----:B------:R-:W-:Y:S01]  /*42f0*/  USGXT.U32 UR4, UR6, 0xe ;  /* 0x0000000e0604789a */ /* 0x000fe20008000000 */
[-C--:B------:R-:W-:Y:S01]  /*4300*/  IMAD R79, R79, R54.reuse, RZ ;  /* 0x000000364f4f7224 */ /* 0x080fe200078e02ff */
[----:B------:R-:W-:Y:S01]  /*4310*/  USGXT.U32 UR13, UR13, 0xe ;  /* 0x0000000e0d0d789a */ /* 0x000fe20008000000 */
[-C--:B------:R-:W-:Y:S02]  /*4320*/  IMAD R81, R81, R54.reuse, RZ ;  /* 0x0000003651517224 */ /* 0x080fe400078e02ff */
[-C--:B------:R-:W-:Y:S01]  /*4330*/  IMAD R83, R83, R54.reuse, RZ ;  /* 0x0000003653537224 */ /* 0x080fe200078e02ff */
[----:B------:R-:W-:Y:S01]  /*4340*/  UIADD3 UR8, UP0, UR13, 0x80, URZ ;  /* 0x000000800d087890 */ /* 0x000fe2000ff1e03f */
[-C--:B------:R-:W-:Y:S01]  /*4350*/  IMAD R85, R85, R54.reuse, RZ ;  /* 0x0000003655557224 */ /* 0x080fe200078e02ff */
[----:B------:R-:W-:Y:S01]  /*4360*/  UMOV UR6, UR4 ;  /* 0x0000000400067c82 */ /* 0x000fe20008000000 */
[----:B------:R-:W-:-:S02]  /*4370*/  IMAD R87, R87, R54, RZ ;  /* 0x0000003657577224 */ /* 0x000fc400078e02ff */
[----:B------:R-:W-:Y:S01]  /*4380*/  IMAD R153, R153, R54, RZ ;  /* 0x0000003699997224 */ /* 0x000fe200078e02ff */
[CC--:B0-----:R-:W-:Y:S02]  /*4390*/  LEA R56, P2, R45.reuse, R2.reuse, 0x1 ;  /* 0x000000022d387211 */ /* 0x0c1fe400078408ff */
[CC--:B------:R-:W-:Y:S02]  /*43a0*/  LEA R54, P3, R6.reuse, R2.reuse, 0x1 ;  /* 0x0000000206367211 */ /* 0x0c0fe400078608ff */
[-C--:B------:R-:W-:Y:S01]  /*43b0*/  LEA.HI.X.SX32 R219, R45, R3.reuse, 0x1, P2 ;  /* 0x000000032ddb7211 */ /* 0x080fe200010f0eff */
[----:B------:R0:W-:Y:S01]  /*43c0*/  STL [R1+0x224], R56 ;  /* 0x0002243801007387 */ /* 0x0001e20000100800 */
[----:B------:R-:W-:Y:S02]  /*43d0*/  LEA.HI.X.SX32 R45, R6, R3, 0x1, P3 ;  /* 0x00000003062d7211 */ /* 0x000fe400018f0eff */
[-C--:B------:R-:W-:Y:S01]  /*43e0*/  LEA R6, P3, R13, R2.reuse, 0x1 ;  /* 0x000000020d067211 */ /* 0x080fe200078608ff */
[----:B------:R1:W-:Y:S01]  /*43f0*/  STL [R1+0x2cc], R54 ;  /* 0x0002cc3601007387 */ /* 0x0003e20000100800 */
[----:B------:R-:W-:-:S02]  /*4400*/  LEA R220, P4, R197, R2, 0x1 ;  /* 0x00000002c5dc7211 */ /* 0x000fc400078808ff */
[-C--:B------:R-:W-:Y:S02]  /*4410*/  LEA R222, P1, R11, R2.reuse, 0x1 ;  /* 0x000000020bde7211 */ /* 0x080fe400078208ff */
[-C--:B------:R-:W-:Y:S02]  /*4420*/  LEA.HI.X.SX32 R197, R197, R3.reuse, 0x1, P4 ;  /* 0x00000003c5c57211 */ /* 0x080fe400020f0eff */
[-C--:B0-----:R-:W-:Y:S02]  /*4430*/  LEA R56, P5, R9, R2.reuse, 0x1 ;  /* 0x0000000209387211 */ /* 0x081fe400078a08ff */
[-C--:B------:R-:W-:Y:S02]  /*4440*/  LEA R224, P4, R15, R2.reuse, 0x1 ;  /* 0x000000020fe07211 */ /* 0x080fe400078808ff */
[----:B-1----:R-:W-:Y:S01]  /*4450*/  LEA R54, P6, R10, R2, 0x1 ;  /* 0x000000020a367211 */ /* 0x002fe200078c08ff */
[----:B------:R-:W-:Y:S01]  /*4460*/  STL [R1+0x22c], R56 ;  /* 0x00022c3801007387 */ /* 0x000fe20000100800 */
[----:B------:R-:W-:-:S02]  /*4470*/  LEA.HI.X.SX32 R221, R9, R3, 0x1, P5 ;  /* 0x0000000309dd7211 */ /* 0x000fc400028f0eff */
[-C--:B------:R-:W-:Y:S01]  /*4480*/  LEA.HI.X.SX32 R9, R10, R3.reuse, 0x1, P6 ;  /* 0x000000030a097211 */ /* 0x080fe200030f0eff */
[----:B------:R0:W-:Y:S01]  /*4490*/  STL [R1+0x2d0], R54 ;  /* 0x0002d03601007387 */ /* 0x0001e20000100800 */
[-C--:B------:R-:W-:Y:S02]  /*44a0*/  LEA.HI.X.SX32 R199, R15, R3.reuse, 0x1, P4 ;  /* 0x000000030fc77211 */ /* 0x080fe400020f0eff */
[-C--:B------:R-:W-:Y:S02]  /*44b0*/  LEA R228, P4, R21, R2.reuse, 0x1 ;  /* 0x0000000215e47211 */ /* 0x080fe400078808ff */
[-C--:B------:R-:W-:Y:S02]  /*44c0*/  LEA.HI.X.SX32 R198, R11, R3.reuse, 0x1, P1 ;  /* 0x000000030bc67211 */ /* 0x080fe400008f0eff */
[----:B------:R-:W-:Y:S02]  /*44d0*/  LEA.HI.X.SX32 R201, R21, R3, 0x1, P4 ;  /* 0x0000000315c97211 */ /* 0x000fe400020f0eff */
[----:B------:R-:W-:-:S02]  /*44e0*/  LEA R232, P4, R27, R2, 0x1 ;  /* 0x000000021be87211 */ /* 0x000fc400078808ff */
[-C--:B0-----:R-:W-:Y:S02]  /*44f0*/  LEA R54, P2, R12, R2.reuse, 0x1 ;  /* 0x000000020c367211 */ /* 0x081fe400078408ff */
[-C--:B------:R-:W-:Y:S02]  /*4500*/  LEA R226, P1, R18, R2.reuse, 0x1 ;  /* 0x0000000212e27211 */ /* 0x080fe400078208ff */
[-C--:B------:R-:W-:Y:S01]  /*4510*/  LEA.HI.X.SX32 R223, R12, R3.reuse, 0x1, P2 ;  /* 0x000000030cdf7211 */ /* 0x080fe200010f0eff */
[----:B------:R-:W-:Y:S01]  /*4520*/  STL [R1+0x234], R54 ;  /* 0x0002343601007387 */ /* 0x000fe20000100800 */
[----:B------:R-:W-:Y:S02]  /*4530*/  LEA R10, P2, R19, R2, 0x1 ;  /* 0x00000002130a7211 */ /* 0x000fe400078408ff */
[-C--:B------:R-:W-:Y:S01]  /*4540*/  LEA.HI.X.SX32 R203, R27, R3.reuse, 0x1, P4 ;  /* 0x000000031bcb7211 */ /* 0x080fe200020f0eff */
[----:B------:R0:W-:Y:S01]  /*4550*/  STL [R1+0x228], R45 ;  /* 0x0002282d01007387 */ /* 0x0001e20000100800 */
[----:B------:R-:W-:-:S02]  /*4560*/  LEA.HI.X.SX32 R227, R19, R3, 0x1, P2 ;  /* 0x0000000313e37211 */ /* 0x000fc400010f0eff */
[CC--:B------:R-:W-:Y:S01]  /*4570*/  LEA R237, P4, R33.reuse, R2.reuse, 0x1 ;  /* 0x0000000221ed7211 */ /* 0x0c0fe200078808ff */
[----:B------:R1:W-:Y:S01]  /*4580*/  STL [R1+0x2d4], R6 ;  /* 0x0002d40601007387 */ /* 0x0003e20000100800 */
[-C--:B------:R-:W-:Y:S02]  /*4590*/  LEA.HI.X.SX32 R200, R18, R3.reuse, 0x1, P1 ;  /* 0x0000000312c87211 */ /* 0x080fe400008f0eff */
[-C--:B------:R-:W-:Y:S02]  /*45a0*/  LEA R230, P1, R24, R2.reuse, 0x1 ;  /* 0x0000000218e67211 */ /* 0x080fe400078208ff */
[----:B------:R-:W-:Y:S02]  /*45b0*/  LEA.HI.X.SX32 R207, R33, R3, 0x1, P4 ;  /* 0x0000000321cf7211 */ /* 0x000fe400020f0eff */
[-C--:B0-----:R-:W-:Y:S02]  /*45c0*/  LEA R45, P5, R16, R2.reuse, 0x1 ;  /* 0x00000002102d7211 */ /* 0x081fe400078a08ff */
[----:B------:R-:W-:-:S02]  /*45d0*/  LEA R241, P4, R39, R2, 0x1 ;  /* 0x0000000227f17211 */ /* 0x000fc400078808ff */
[-C--:B-1----:R-:W-:Y:S01]  /*45e0*/  LEA R6, P6, R17, R2.reuse, 0x1 ;  /* 0x0000000211067211 */ /* 0x082fe200078c08ff */
[----:B------:R-:W-:Y:S01]  /*45f0*/  STL [R1+0x23c], R45 ;  /* 0x00023c2d01007387 */ /* 0x000fe20000100800 */
[-C--:B------:R-:W-:Y:S02]  /*4600*/  LEA.HI.X.SX32 R225, R16, R3.reuse, 0x1, P5 ;  /* 0x0000000310e17211 */ /* 0x080fe400028f0eff */
[-C--:B------:R-:W-:Y:S01]  /*4610*/  LEA.HI.X.SX32 R202, R24, R3.reuse, 0x1, P1 ;  /* 0x0000000318ca7211 */ /* 0x080fe200008f0eff */
[----:B------:R0:W-:Y:S01]  /*4620*/  STL [R1+0x230], R9 ;  /* 0x0002300901007387 */ /* 0x0001e20000100800 */
[-C--:B------:R-:W-:Y:S02]  /*4630*/  LEA R234, P1, R30, R2.reuse, 0x1 ;  /* 0x000000021eea7211 */ /* 0x080fe400078208ff */
[----:B------:R-:W-:Y:S01]  /*4640*/  LEA.HI.X.SX32 R209, R39, R3, 0x1, P4 ;  /* 0x0000000327d17211 */ /* 0x000fe200020f0eff */
[----:B------:R1:W-:Y:S01]  /*4650*/  STL [R1+0x2d8], R6 ;  /* 0x0002d80601007387 */ /* 0x0003e20000100800 */
[----:B------:R-:W-:-:S02]  /*4660*/  LEA R245, P4, R46, R2, 0x1 ;  /* 0x000000022ef57211 */ /* 0x000fc400078808ff */
[-C--:B------:R-:W-:Y:S01]  /*4670*/  LEA.HI.X.SX32 R204, R30, R3.reuse, 0x1, P1 ;  /* 0x000000031ecc7211 */ /* 0x080fe200008f0eff */
[----:B------:R2:W-:Y:S01]  /*4680*/  STL [R1+0x244], R10 ;  /* 0x0002440a01007387 */ /* 0x0005e20000100800 */
[-C--:B------:R-:W-:Y:S02]  /*4690*/  LEA R239, P1, R36, R2.reuse, 0x1 ;  /* 0x0000000224ef7211 */ /* 0x080fe400078208ff */
[-C--:B0-----:R-:W-:Y:S02]  /*46a0*/  LEA.HI.X.SX32 R9, R13, R3.reuse, 0x1, P3 ;  /* 0x000000030d097211 */ /* 0x081fe400018f0eff */
[----:B------:R-:W-:Y:S02]  /*46b0*/  LEA.HI.X.SX32 R211, R46, R3, 0x1, P4 ;  /* 0x000000032ed37211 */ /* 0x000fe400020f0eff */
[-C--:B-1----:R-:W-:Y:S01]  /*46c0*/  LEA R6, P3, R20, R2.reuse, 0x1 ;  /* 0x0000000214067211 */ /* 0x082fe200078608ff */
[----:B------:R0:W-:Y:S01]  /*46d0*/  STL [R1+0x238], R9 ;  /* 0x0002380901007387 */ /* 0x0001e20000100800 */
[----:B------:R-:W-:-:S02]  /*46e0*/  LEA R249, P4, R55, R2, 0x1 ;  /* 0x0000000237f97211 */ /* 0x000fc400078808ff */
[-C--:B--2---:R-:W-:Y:S01]  /*46f0*/  LEA R10, P5, R22, R2.reuse, 0x1 ;  /* 0x00000002160a7211 */ /* 0x084fe200078a08ff */
[----:B------:R1:W-:Y:S01]  /*4700*/  STL [R1+0x2dc], R6 ;  /* 0x0002dc0601007387 */ /* 0x0003e20000100800 */
[-C--:B------:R-:W-:Y:S02]  /*4710*/  LEA.HI.X.SX32 R208, R36, R3.reuse, 0x1, P1 ;  /* 0x0000000324d07211 */ /* 0x080fe400008f0eff */
[-C--:B------:R-:W-:Y:S01]  /*4720*/  LEA.HI.X.SX32 R229, R22, R3.reuse, 0x1, P5 ;  /* 0x0000000316e57211 */ /* 0x080fe200028f0eff */
[----:B------:R2:W-:Y:S01]  /*4730*/  STL [R1+0x24c], R10 ;  /* 0x00024c0a01007387 */ /* 0x0005e20000100800 */
[----:B------:R-:W-:Y:S02]  /*4740*/  LEA R243, P1, R42, R2, 0x1 ;  /* 0x000000022af37211 */ /* 0x000fe400078208ff */
[-C--:B0-----:R-:W-:Y:S02]  /*4750*/  LEA.HI.X.SX32 R9, R17, R3.reuse, 0x1, P6 ;  /* 0x0000000311097211 */ /* 0x081fe400030f0eff */
[----:B------:R-:W-:-:S02]  /*4760*/  LEA.HI.X.SX32 R213, R55, R3, 0x1, P4 ;  /* 0x0000000337d57211 */ /* 0x000fc400020f0eff */
[----:B------:R-:W-:Y:S02]  /*4770*/  CS2R R54, SRZ ;  /* 0x0000000000367805 */ /* 0x000fe4000001ff00 */
[-C--:B-1----:R-:W-:Y:S01]  /*4780*/  LEA R6, P6, R23, R2.reuse, 0x1 ;  /* 0x0000000217067211 */ /* 0x082fe200078c08ff */
[----:B------:R0:W-:Y:S01]  /*4790*/  STL [R1+0x240], R9 ;  /* 0x0002400901007387 */ /* 0x0001e20000100800 */
[-C--:B------:R-:W-:Y:S02]  /*47a0*/  LEA.HI.X.SX32 R210, R42, R3.reuse, 0x1, P1 ;  /* 0x000000032ad27211 */ /* 0x080fe400008f0eff */
[-C--:B--2---:R-:W-:Y:S01]  /*47b0*/  LEA R10, P2, R25, R2.reuse, 0x1 ;  /* 0x00000002190a7211 */ /* 0x084fe200078408ff */
[----:B------:R1:W-:Y:S01]  /*47c0*/  STL [R1+0x2e0], R6 ;  /* 0x0002e00601007387 */ /* 0x0003e20000100800 */
[-C--:B------:R-:W-:Y:S02]  /*47d0*/  LEA R247, P1, R51, R2.reuse, 0x1 ;  /* 0x0000000233f77211 */ /* 0x080fe400078208ff */
[----:B------:R-:W-:Y:S01]  /*47e0*/  LEA.HI.X.SX32 R231, R25, R3, 0x1, P2 ;  /* 0x0000000319e77211 */ /* 0x000fe200010f0eff */
[----:B------:R2:W-:Y:S01]  /*47f0*/  STL [R1+0x254], R10 ;  /* 0x0002540a01007387 */ /* 0x0005e20000100800 */
[----:B------:R-:W-:-:S02]  /*4800*/  LEA R235, P2, R31, R2, 0x1 ;  /* 0x000000021feb7211 */ /* 0x000fc400078408ff */
[----:B------:R-:W-:Y:S02]  /*4810*/  CS2R R24, SRZ ;  /* 0x0000000000187805 */ /* 0x000fe4000001ff00 */
[-C--:B0-----:R-:W-:Y:S02]  /*4820*/  LEA.HI.X.SX32 R9, R20, R3.reuse, 0x1, P3 ;  /* 0x0000000314097211 */ /* 0x081fe400018f0eff */
[-C--:B------:R-:W-:Y:S02]  /*4830*/  LEA.HI.X.SX32 R205, R31, R3.reuse, 0x1, P2 ;  /* 0x000000031fcd7211 */ /* 0x080fe400010f0eff */
[----:B------:R-:W-:Y:S02]  /*4840*/  CS2R R30, SRZ ;  /* 0x00000000001e7805 */ /* 0x000fe4000001ff00 */
[----:B-1----:R-:W-:Y:S01]  /*4850*/  LEA R6, P3, R26, R2, 0x1 ;  /* 0x000000021a067211 */ /* 0x002fe200078608ff */
[----:B------:R0:W-:Y:S01]  /*4860*/  STL [R1+0x248], R9 ;  /* 0x0002480901007387 */ /* 0x0001e20000100800 */
[----:B------:R-:W-:-:S02]  /*4870*/  LEA.HI.X.SX32 R212, R51, R3, 0x1, P1 ;  /* 0x0000000333d47211 */ /* 0x000fc400008f0eff */
[CC--:B--2---:R-:W-:Y:S01]  /*4880*/  LEA R10, P5, R28.reuse, R2.reuse, 0x1 ;  /* 0x000000021c0a7211 */ /* 0x0c4fe200078a08ff */
[----:B------:R1:W-:Y:S01]  /*4890*/  STL [R1+0x2e4], R6 ;  /* 0x0002e40601007387 */ /* 0x0003e20000100800 */
[C---:B------:R-:W-:Y:S02]  /*48a0*/  LEA R251, P1, R61.reuse, R2, 0x1 ;  /* 0x000000023dfb7211 */ /* 0x040fe400078208ff */
[-C--:B------:R-:W-:Y:S01]  /*48b0*/  LEA.HI.X.SX32 R233, R28, R3.reuse, 0x1, P5 ;  /* 0x000000031ce97211 */ /* 0x080fe200028f0eff */
[----:B------:R2:W-:Y:S01]  /*48c0*/  STL [R1+0x25c], R10 ;  /* 0x00025c0a01007387 */ /* 0x0005e20000100800 */
[-C--:B------:R-:W-:Y:S02]  /*48d0*/  LEA.HI.X.SX32 R214, R61, R3.reuse, 0x1, P1 ;  /* 0x000000033dd67211 */ /* 0x080fe400008f0eff */
[----:B------:R-:W-:Y:S02]  /*48e0*/  CS2R R60, SRZ ;  /* 0x00000000003c7805 */ /* 0x000fe4000001ff00 */
[----:B0-----:R-:W-:-:S02]  /*48f0*/  LEA.HI.X.SX32 R9, R23, R3, 0x1, P6 ;  /* 0x0000000317097211 */ /* 0x001fc400030f0eff */
[----:B-1----:R-:W-:-:S03]  /*4900*/  LEA R6, P6, R29, R2, 0x1 ;  /* 0x000000021d067211 */ /* 0x002fc600078c08ff */
[----:B------:R0:W-:Y:S01]  /*4910*/  STL [R1+0x250], R9 ;  /* 0x0002500901007387 */ /* 0x0001e20000100800 */
[----:B--2---:R-:W-:-:S03]  /*4920*/  LEA R10, P5, R34, R2, 0x1 ;  /* 0x00000002220a7211 */ /* 0x004fc600078a08ff */
[----:B------:R1:W-:Y:S01]  /*4930*/  STL [R1+0x2e8], R6 ;  /* 0x0002e80601007387 */ /* 0x0003e20000100800 */
[-C--:B------:R-:W-:Y:S02]  /*4940*/  LEA.HI.X.SX32 R238, R34, R3.reuse, 0x1, P5 ;  /* 0x0000000322ee7211 */ /* 0x080fe400028f0eff */
[-C--:B0-----:R-:W-:Y:S02]  /*4950*/  LEA.HI.X.SX32 R9, R29, R3.reuse, 0x1, P6 ;  /* 0x000000031d097211 */ /* 0x081fe400030f0eff */
[----:B------:R-:W-:Y:S02]  /*4960*/  CS2R R28, SRZ ;  /* 0x00000000001c7805 */ /* 0x000fe4000001ff00 */
[-C--:B-1----:R-:W-:Y:S02]  /*4970*/  LEA.HI.X.SX32 R6, R26, R3.reuse, 0x1, P3 ;  /* 0x000000031a067211 */ /* 0x082fe400018f0eff */
[----:B------:R-:W-:Y:S02]  /*4980*/  CS2R R26, SRZ ;  /* 0x00000000001a7805 */ /* 0x000fe4000001ff00 */
[C---:B------:R-:W-:Y:S01]  /*4990*/  LEA R236, P3, R32.reuse, R2, 0x1 ;  /* 0x0000000220ec7211 */ /* 0x040fe200078608ff */
[----:B------:R0:W-:Y:S03]  /*49a0*/  STL [R1+0x258], R6 ;  /* 0x0002580601007387 */ /* 0x0001e60000100800 */
[----:B------:R-:W-:-:S02]  /*49b0*/  LEA.HI.X.SX32 R206, R32, R3, 0x1, P3 ;  /* 0x0000000320ce7211 */ /* 0x000fc400018f0eff */
[----:B------:R-:W-:Y:S01]  /*49c0*/  CS2R R32, SRZ ;  /* 0x0000000000207805 */ /* 0x000fe2000001ff00 */
[----:B------:R1:W-:Y:S04]  /*49d0*/  STL [R1+0x264], R10 ;  /* 0x0002640a01007387 */ /* 0x0003e80000100800 */
[----:B------:R2:W-:Y:S01]  /*49e0*/  STL [R1+0x260], R9 ;  /* 0x0002600901007387 */ /* 0x0005e20000100800 */
[-C--:B0-----:R-:W-:Y:S02]  /*49f0*/  LEA R6, P6, R35, R2.reuse, 0x1 ;  /* 0x0000000223067211 */ /* 0x081fe400078c08ff */
[----:B-1----:R-:W-:-:S03]  /*4a00*/  LEA R10, P5, R40, R2, 0x1 ;  /* 0x00000002280a7211 */ /* 0x002fc600078a08ff */
[----:B------:R0:W-:Y:S01]  /*4a10*/  STL [R1+0x2ec], R6 ;  /* 0x0002ec0601007387 */ /* 0x0001e20000100800 */
[CC--:B--2---:R-:W-:Y:S02]  /*4a20*/  LEA R9, P2, R37.reuse, R2.reuse, 0x1 ;  /* 0x0000000225097211 */ /* 0x0c4fe400078408ff */
[-C--:B------:R-:W-:Y:S02]  /*4a30*/  LEA.HI.X.SX32 R242, R40, R3.reuse, 0x1, P5 ;  /* 0x0000000328f27211 */ /* 0x080fe400028f0eff */
[----:B------:R-:W-:Y:S01]  /*4a40*/  LEA.HI.X.SX32 R240, R37, R3, 0x1, P2 ;  /* 0x0000000325f07211 */ /* 0x000fe200010f0eff */
[----:B------:R1:W-:Y:S01]  /*4a50*/  STL [R1+0x26c], R9 ;  /* 0x00026c0901007387 */ /* 0x0003e20000100800 */
[----:B------:R-:W-:Y:S02]  /*4a60*/  CS2R R36, SRZ ;  /* 0x0000000000247805 */ /* 0x000fe4000001ff00 */
[----:B0-----:R-:W-:-:S05]  /*4a70*/  LEA R6, P3, R38, R2, 0x1 ;  /* 0x0000000226067211 */ /* 0x001fca00078608ff */
[----:B------:R0:W-:Y:S01]  /*4a80*/  STL [R1+0x2f0], R6 ;  /* 0x0002f00601007387 */ /* 0x0001e20000100800 */
[----:B-1----:R-:W-:-:S03]  /*4a90*/  LEA.HI.X.SX32 R9, R35, R3, 0x1, P6 ;  /* 0x0000000323097211 */ /* 0x002fc600030f0eff */
[----:B------:R1:W-:Y:S01]  /*4aa0*/  STL [R1+0x274], R10 ;  /* 0x0002740a01007387 */ /* 0x0003e20000100800 */
[----:B------:R-:W-:-:S03]  /*4ab0*/  CS2R R34, SRZ ;  /* 0x0000000000227805 */ /* 0x000fc6000001ff00 */
[----:B------:R2:W-:Y:S01]  /*4ac0*/  STL [R1+0x268], R9 ;  /* 0x0002680901007387 */ /* 0x0005e20000100800 */
[-C--:B0-----:R-:W-:Y:S02]  /*4ad0*/  LEA R6, P6, R41, R2.reuse, 0x1 ;  /* 0x0000000229067211 */ /* 0x081fe400078c08ff */
[----:B-1----:R-:W-:-:S03]  /*4ae0*/  LEA R10, P2, R43, R2, 0x1 ;  /* 0x000000022b0a7211 */ /* 0x002fc600078408ff */
[----:B------:R0:W-:Y:S01]  /*4af0*/  STL [R1+0x2f4], R6 ;  /* 0x0002f40601007387 */ /* 0x0001e20000100800 */
[----:B--2---:R-:W-:-:S03]  /*4b00*/  LEA.HI.X.SX32 R9, R38, R3, 0x1, P3 ;  /* 0x0000000326097211 */ /* 0x004fc600018f0eff */
[----:B------:R1:W-:Y:S01]  /*4b10*/  STL [R1+0x27c], R10 ;  /* 0x00027c0a01007387 */ /* 0x0003e20000100800 */
[----:B------:R-:W-:Y:S02]  /*4b20*/  LEA.HI.X.SX32 R244, R43, R3, 0x1, P2 ;  /* 0x000000032bf47211 */ /* 0x000fe400010f0eff */
[----:B------:R-:W-:Y:S02]  /*4b30*/  CS2R R38, SRZ ;  /* 0x0000000000267805 */ /* 0x000fe4000001ff00 */
[----:B------:R-:W-:Y:S01]  /*4b40*/  CS2R R42, SRZ ;  /* 0x00000000002a7805 */ /* 0x000fe2000001ff00 */
        /* <DEDUP_REMOVED lines=25> */
[----:B------:R-:W-:Y:S01]  /*4ce0*/  STL [R1+0x288], R9 ;  /* 0x0002880901007387 */ /* 0x000fe20000100800 */
[-C--:B0-----:R-:W-:Y:S02]  /*4cf0*/  LEA R6, P6, R59, R2.reuse, 0x1 ;  /* 0x000000023b067211 */ /* 0x081fe400078c08ff */
[----:B-1----:R-:W-:-:S03]  /*4d00*/  LEA R10, P2, R50, R2, 0x1 ;  /* 0x00000002320a7211 */ /* 0x002fc600078408ff */
[----:B------:R0:W-:Y:S01]  /*4d10*/  STL [R1+0x308], R6 ;  /* 0x0003080601007387 */ /* 0x0001e20000100800 */
[----:B------:R-:W-:-:S03]  /*4d20*/  LEA.HI.X.SX32 R252, R50, R3, 0x1, P2 ;  /* 0x0000000332fc7211 */ /* 0x000fc600010f0eff */
[----:B------:R1:W-:Y:S01]  /*4d30*/  STL [R1+0x29c], R10 ;  /* 0x00029c0a01007387 */ /* 0x0003e20000100800 */
[----:B------:R-:W-:Y:S02]  /*4d40*/  CS2R R50, SRZ ;  /* 0x0000000000327805 */ /* 0x000fe4000001ff00 */
[----:B0-----:R-:W-:Y:S02]  /*4d50*/  LEA.HI.X.SX32 R6, R48, R3, 0x1, P3 ;  /* 0x0000000330067211 */ /* 0x001fe400018f0eff */
[----:B------:R-:W-:Y:S02]  /*4d60*/  CS2R R48, SRZ ;  /* 0x0000000000307805 */ /* 0x000fe4000001ff00 */
[-C--:B------:R-:W-:Y:S02]  /*4d70*/  LEA R9, P3, R63, R2.reuse, 0x1 ;  /* 0x000000023f097211 */ /* 0x080fe400078608ff */
[-C--:B-1----:R-:W-:Y:S01]  /*4d80*/  LEA R10, P5, R67, R2.reuse, 0x1 ;  /* 0x00000002430a7211 */ /* 0x082fe200078a08ff */
[----:B------:R0:W-:Y:S04]  /*4d90*/  STL [R1+0x290], R6 ;  /* 0x0002900601007387 */ /* 0x0001e80000100800 */
[----:B------:R-:W-:Y:S01]  /*4da0*/  STL [R1+0x30c], R9 ;  /* 0x00030c0901007387 */ /* 0x000fe20000100800 */
[----:B0-----:R-:W-:-:S04]  /*4db0*/  LEA R6, P4, R65, R2, 0x1 ;  /* 0x0000000241067211 */ /* 0x001fc800078808ff */
[----:B------:R-:W-:Y:S01]  /*4dc0*/  LEA.HI.X.SX32 R215, R65, R3, 0x1, P4 ;  /* 0x0000000341d77211 */ /* 0x000fe200020f0eff */
[----:B------:R0:W-:Y:S01]  /*4dd0*/  STL [R1+0x200], R6 ;  /* 0x0002000601007387 */ /* 0x0001e20000100800 */
[----:B------:R-:W-:-:S03]  /*4de0*/  CS2R R64, SRZ ;  /* 0x0000000000407805 */ /* 0x000fc6000001ff00 */
[----:B------:R1:W-:Y:S01]  /*4df0*/  STL [R1+0x2a4], R10 ;  /* 0x0002a40a01007387 */ /* 0x0003e20000100800 */
[----:B0-----:R-:W-:Y:S02]  /*4e00*/  LEA.HI.X.SX32 R6, R59, R3, 0x1, P6 ;  /* 0x000000033b067211 */ /* 0x001fe400030f0eff */
[----:B------:R-:W-:Y:S02]  /*4e10*/  CS2R R58, SRZ ;  /* 0x00000000003a7805 */ /* 0x000fe4000001ff00 */
[-C--:B------:R-:W-:Y:S02]  /*4e20*/  LEA R9, P6, R69, R2.reuse, 0x1 ;  /* 0x0000000245097211 */ /* 0x080fe400078c08ff */
[-C--:B-1----:R-:W-:Y:S01]  /*4e30*/  LEA R10, P2, R71, R2.reuse, 0x1 ;  /* 0x00000002470a7211 */ /* 0x082fe200078408ff */
[----:B------:R0:W-:Y:S04]  /*4e40*/  STL [R1+0x298], R6 ;  /* 0x0002980601007387 */ /* 0x0001e80000100800 */
[----:B------:R1:W-:Y:S01]  /*4e50*/  STL [R1+0x310], R9 ;  /* 0x0003100901007387 */ /* 0x0003e20000100800 */
[----:B0-----:R-:W-:-:S02]  /*4e60*/  LEA R6, P1, R52, R2, 0x1 ;  /* 0x0000000234067211 */ /* 0x001fc400078208ff */
[----:B-1----:R-:W-:-:S03]  /*4e70*/  LEA.HI.X.SX32 R9, R63, R3, 0x1, P3 ;  /* 0x000000033f097211 */ /* 0x002fc600018f0eff */
[----:B------:R0:W-:Y:S01]  /*4e80*/  STL [R1+0x208], R6 ;  /* 0x0002080601007387 */ /* 0x0001e20000100800 */
[----:B------:R-:W-:Y:S02]  /*4e90*/  LEA.HI.X.SX32 R216, R52, R3, 0x1, P1 ;  /* 0x0000000334d87211 */ /* 0x000fe400008f0eff */
[----:B------:R-:W-:Y:S02]  /*4ea0*/  CS2R R52, SRZ ;  /* 0x0000000000347805 */ /* 0x000fe4000001ff00 */
[----:B------:R-:W-:Y:S01]  /*4eb0*/  CS2R R62, SRZ ;  /* 0x00000000003e7805 */ /* 0x000fe2000001ff00 */
[----:B------:R-:W-:Y:S04]  /*4ec0*/  STL [R1+0x2ac], R10 ;  /* 0x0002ac0a01007387 */ /* 0x000fe80000100800 */
[----:B------:R1:W-:Y:S01]  /*4ed0*/  STL [R1+0x2a0], R9 ;  /* 0x0002a00901007387 */ /* 0x0003e20000100800 */
[----:B0-----:R-:W-:-:S05]  /*4ee0*/  LEA R6, P3, R73, R2, 0x1 ;  /* 0x0000000249067211 */ /* 0x001fca00078608ff */
[----:B------:R0:W-:Y:S01]  /*4ef0*/  STL [R1+0x314], R6 ;  /* 0x0003140601007387 */ /* 0x0001e20000100800 */
[----:B-1----:R-:W-:-:S04]  /*4f00*/  LEA R9, P4, R75, R2, 0x1 ;  /* 0x000000024b097211 */ /* 0x002fc800078808ff */
[-C--:B------:R-:W-:Y:S01]  /*4f10*/  LEA.HI.X.SX32 R217, R75, R3.reuse, 0x1, P4 ;  /* 0x000000034bd97211 */ /* 0x080fe200020f0eff */
[----:B------:R1:W-:Y:S01]  /*4f20*/  STL [R1+0x210], R9 ;  /* 0x0002100901007387 */ /* 0x0003e20000100800 */
[----:B------:R-:W-:Y:S02]  /*4f30*/  CS2R R74, SRZ ;  /* 0x00000000004a7805 */ /* 0x000fe4000001ff00 */
[-C--:B0-----:R-:W-:Y:S02]  /*4f40*/  LEA.HI.X.SX32 R6, R67, R3.reuse, 0x1, P5 ;  /* 0x0000000343067211 */ /* 0x081fe400028f0eff */
[----:B------:R-:W-:Y:S02]  /*4f50*/  CS2R R66, SRZ ;  /* 0x0000000000427805 */ /* 0x000fe4000001ff00 */
[----:B------:R-:W-:Y:S01]  /*4f60*/  LEA R10, P5, R77, R2, 0x1 ;  /* 0x000000024d0a7211 */ /* 0x000fe200078a08ff */
[----:B------:R0:W-:Y:S01]  /*4f70*/  STL [R1+0x204], R6 ;  /* 0x0002040601007387 */ /* 0x0001e20000100800 */
[----:B-1----:R-:W-:-:S03]  /*4f80*/  LEA.HI.X.SX32 R9, R69, R3, 0x1, P6 ;  /* 0x0000000345097211 */ /* 0x002fc600030f0eff */
[----:B------:R-:W-:Y:S01]  /*4f90*/  STL [R1+0x2b4], R10 ;  /* 0x0002b40a01007387 */ /* 0x000fe20000100800 */
[----:B------:R-:W-:-:S03]  /*4fa0*/  CS2R R68, SRZ ;  /* 0x0000000000447805 */ /* 0x000fc6000001ff00 */
        /* <DEDUP_REMOVED lines=20> */
[----:B------:R-:W-:-:S03]  /*50f0*/  CS2R R76, SRZ ;  /* 0x00000000004c7805 */ /* 0x000fc6000001ff00 */
[----:B------:R2:W-:Y:S01]  /*5100*/  STL [R1+0x214], R9 ;  /* 0x0002140901007387 */ /* 0x0005e20000100800 */
[----:B0-----:R-:W-:Y:S02]  /*5110*/  LEA R6, P5, R153, R2, 0x1 ;  /* 0x0000000299067211 */ /* 0x001fe400078a08ff */
[-C--:B------:R-:W-:Y:S02]  /*5120*/  LEA.HI.X.SX32 R2, R79, R3.reuse, 0x1, P6 ;  /* 0x000000034f027211 */ /* 0x080fe400030f0eff */
[----:B------:R-:W-:Y:S02]  /*5130*/  CS2R R78, SRZ ;  /* 0x00000000004e7805 */ /* 0x000fe4000001ff00 */
[----:B-1----:R-:W-:Y:S01]  /*5140*/  LOP3.LUT R10, R14, 0x30, RZ, 0x3c, !PT ;  /* 0x000000300e0a7812 */ /* 0x002fe200078e3cff */
[----:B------:R0:W-:Y:S01]  /*5150*/  STL [R1+0x300], R6 ;  /* 0x0003000601007387 */ /* 0x0001e20000100800 */
[----:B--2---:R-:W-:-:S03]  /*5160*/  LEA.HI.X.SX32 R9, R83, R3, 0x1, P2 ;  /* 0x0000000353097211 */ /* 0x004fc600010f0eff */
[----:B------:R1:W-:Y:S01]  /*5170*/  STL [R1+0x2b8], R2 ;  /* 0x0002b80201007387 */ /* 0x0003e20000100800 */
[----:B------:R-:W-:-:S03]  /*5180*/  CS2R R82, SRZ ;  /* 0x0000000000527805 */ /* 0x000fc6000001ff00 */
[----:B------:R2:W-:Y:S01]  /*5190*/  STL [R1+0x21c], R9 ;  /* 0x00021c0901007387 */ /* 0x0005e20000100800 */
[-C--:B0-----:R-:W-:Y:S02]  /*51a0*/  LEA.HI.X.SX32 R6, R85, R3.reuse, 0x1, P3 ;  /* 0x0000000355067211 */ /* 0x081fe400018f0eff */
[----:B------:R-:W-:Y:S02]  /*51b0*/  CS2R R84, SRZ ;  /* 0x0000000000547805 */ /* 0x000fe4000001ff00 */
[-C--:B-1----:R-:W-:Y:S01]  /*51c0*/  LEA.HI.X.SX32 R2, R87, R3.reuse, 0x1, P4 ;  /* 0x0000000357027211 */ /* 0x082fe200020f0eff */
[----:B------:R0:W-:Y:S01]  /*51d0*/  STL [R1+0x2c0], R6 ;  /* 0x0002c00601007387 */ /* 0x0001e20000100800 */
[----:B------:R-:W-:Y:S02]  /*51e0*/  LEA.HI.X.SX32 R3, R153, R3, 0x1, P5 ;  /* 0x0000000399037211 */ /* 0x000fe400028f0eff */
[----:B------:R-:W-:Y:S02]  /*51f0*/  CS2R R86, SRZ ;  /* 0x0000000000567805 */ /* 0x000fe4000001ff00 */
[----:B--2---:R-:W-:Y:S01]  /*5200*/  LOP3.LUT R9, R14, 0x10, RZ, 0x3c, !PT ;  /* 0x000000100e097812 */ /* 0x004fe200078e3cff */
[----:B------:R1:W-:Y:S04]  /*5210*/  STL [R1+0x220], R2 ;  /* 0x0002200201007387 */ /* 0x0003e80000100800 */
[----:B------:R2:W-:Y:S01]  /*5220*/  STL [R1+0x2c8], R3 ;  /* 0x0002c80301007387 */ /* 0x0005e20000100800 */
[----:B0-----:R-:W-:-:S03]  /*5230*/  LOP3.LUT R6, R0, 0x1f, RZ, 0xc0, !PT ;  /* 0x0000001f00067812 */ /* 0x001fc600078ec0ff */
[----:B------:R-:W-:Y:S01]  /*5240*/  STL [R1], RZ ;  /* 0x000000ff01007387 */ /* 0x000fe20000100800 */
[----:B-1----:R-:W-:Y:S01]  /*5250*/  LEA.HI.X.SX32 R2, R4, UR5, 0x1, P0 ;  /* 0x0000000504027c11 */ /* 0x002fe200080f0eff */
[----:B------:R-:W-:Y:S02]  /*5260*/  UMOV UR5, URZ ;  /* 0x0000003f00057c82 */ /* 0x000fe40008000000 */
[----:B------:R-:W-:Y:S01]  /*5270*/  STL [R1+0x4], RZ ;  /* 0x000004ff01007387 */ /* 0x000fe20000100800 */
[----:B------:R-:W0:Y:S01]  /*5280*/  LDC R4, c[0x0][0x23c] ;  /* 0x00008f00ff047b82 */ /* 0x000e220000000800 */
[----:B------:R-:W-:Y:S02]  /*5290*/  UIADD3.X UR9, UR5, 0x40000040, URZ, UP0, !UPT ;  /* 0x4000004005097890 */ /* 0x000fe400087fe43f */
[----:B------:R-:W-:Y:S01]  /*52a0*/  STL [R1+0x8], RZ ;  /* 0x000008ff01007387 */ /* 0x000fe20000100800 */
[----:B------:R-:W-:Y:S02]  /*52b0*/  UIADD3.64 UR10, UR4, -UR10, URZ ;  /* 0x8000000a040a7297 */ /* 0x000fe4000fffe03f */
[----:B------:R-:W-:Y:S01]  /*52c0*/  UIADD3.64 UR16, UR8, 0x80, URZ ;  /* 0x0000008008107897 */ /* 0x000fe2000fffe03f */
[----:B------:R-:W-:Y:S01]  /*52d0*/  STL [R1+0xc], RZ ;  /* 0x00000cff01007387 */ /* 0x000fe20000100800 */
[----:B------:R-:W-:-:S03]  /*52e0*/  UIADD3.64 UR20, UR8, 0x100, URZ ;  /* 0x0000010008147897 */ /* 0x000fc6000fffe03f */
[----:B------:R-:W-:Y:S04]  /*52f0*/  STL [R1+0x10], RZ ;  /* 0x000010ff01007387 */ /* 0x000fe80000100800 */
[----:B------:R-:W-:Y:S04]  /*5300*/  STL [R1+0x14], RZ ;  /* 0x000014ff01007387 */ /* 0x000fe80000100800 */
[----:B------:R-:W-:Y:S04]  /*5310*/  STL [R1+0x18], RZ ;  /* 0x000018ff01007387 */ /* 0x000fe80000100800 */
[----:B------:R-:W-:Y:S01]  /*5320*/  STL [R1+0x1c], RZ ;  /* 0x00001cff01007387 */ /* 0x000fe20000100800 */
[----:B0-----:R-:W-:-:S02]  /*5330*/  IMAD.SHL.U32 R195, R4, 0x20, RZ ;  /* 0x0000002004c37824 */ /* 0x001fc400078e00ff */
[----:B------:R-:W-:Y:S01]  /*5340*/  IMAD R4, R6, R4, RZ ;  /* 0x0000000406047224 */ /* 0x000fe200078e02ff */
[----:B------:R-:W-:Y:S01]  /*5350*/  STL [R1+0x20], RZ ;  /* 0x000020ff01007387 */ /* 0x000fe20000100800 */
[----:B------:R-:W-:Y:S01]  /*5360*/  IMAD.U32 R6, RZ, RZ, UR7 ;  /* 0x00000007ff067e24 */ /* 0x000fe2000f8e00ff */
[----:B------:R-:W-:Y:S02]  /*5370*/  UMOV UR7, 0x80000020 ;  /* 0x8000002000077882 */ /* 0x000fe40000000000 */
[----:B------:R-:W-:Y:S01]  /*5380*/  STL [R1+0x24], RZ ;  /* 0x000024ff01007387 */ /* 0x000fe20000100800 */
[----:B--2---:R-:W-:-:S03]  /*5390*/  SHF.R.S32.HI R3, RZ, 0x1f, R4 ;  /* 0x0000001fff037819 */ /* 0x004fc60000011404 */
[----:B------:R-:W-:Y:S01]  /*53a0*/  STL [R1+0x28], RZ ;  /* 0x000028ff01007387 */ /* 0x000fe20000100800 */
[C---:B------:R-:W-:Y:S01]  /*53b0*/  SHF.L.U64.HI R0, R4.reuse, 0x1, R3 ;  /* 0x0000000104007819 */ /* 0x040fe20000010203 */
[----:B------:R-:W-:Y:S01]  /*53c0*/  IMAD.SHL.U32 R4, R4, 0x2, RZ ;  /* 0x0000000204047824 */ /* 0x000fe200078e00ff */
[C---:B------:R-:W-:Y:S01]  /*53d0*/  LOP3.LUT R3, R14.reuse, 0x20, RZ, 0x3c, !PT ;  /* 0x000000200e037812 */ /* 0x040fe200078e3cff */
[----:B------:R-:W-:Y:S04]  /*53e0*/  STL [R1+0x2c], RZ ;  /* 0x00002cff01007387 */ /* 0x000fe80000100800 */
        /* <DEDUP_REMOVED lines=116> */
[----:B------:R0:W-:Y:S04]  /*5b30*/  STL [R1+0x344], R9 ;  /* 0x0003440901007387 */ /* 0x0001e80000100800 */
[----:B------:R1:W-:Y:S04]  /*5b40*/  STL [R1+0x340], R3 ;  /* 0x0003400301007387 */ /* 0x0003e80000100800 */
[----:B------:R2:W-:Y:S01]  /*5b50*/  STL [R1+0x33c], R10 ;  /* 0x00033c0a01007387 */ /* 0x0005e20000100800 */
[----:B0-----:R-:W-:-:S02]  /*5b60*/  LOP3.LUT R9, R14, 0x40, RZ, 0x3c, !PT ;  /* 0x000000400e097812 */ /* 0x001fc400078e3cff */
[----:B-1----:R-:W-:-:S03]  /*5b70*/  LOP3.LUT R3, R14, 0x50, RZ, 0x3c, !PT ;  /* 0x000000500e037812 */ /* 0x002fc600078e3cff */
[----:B------:R0:W-:Y:S01]  /*5b80*/  STL [R1+0x338], R9 ;  /* 0x0003380901007387 */ /* 0x0001e20000100800 */
[----:B--2---:R-:W-:-:S03]  /*5b90*/  LOP3.LUT R10, R14, 0x60, RZ, 0x3c, !PT ;  /* 0x000000600e0a7812 */ /* 0x004fc600078e3cff */
[----:B------:R1:W-:Y:S04]  /*5ba0*/  STL [R1+0x334], R3 ;  /* 0x0003340301007387 */ /* 0x0003e80000100800 */
[----:B------:R2:W-:Y:S01]  /*5bb0*/  STL [R1+0x330], R10 ;  /* 0x0003300a01007387 */ /* 0x0005e20000100800 */
[----:B0-----:R-:W-:Y:S02]  /*5bc0*/  LOP3.LUT R9, R14, 0x70, RZ, 0x3c, !PT ;  /* 0x000000700e097812 */ /* 0x001fe400078e3cff */
[----:B-1----:R-:W-:-:S03]  /*5bd0*/  LOP3.LUT R3, R5, 0x20, RZ, 0x3c, !PT ;  /* 0x0000002005037812 */ /* 0x002fc600078e3cff */
[----:B------:R2:W-:Y:S04]  /*5be0*/  STL [R1+0x32c], R9 ;  /* 0x00032c0901007387 */ /* 0x0005e80000100800 */
.L_x_1:
[----:B0-2---:R-:W0:Y:S01]  /*5bf0*/  LDC R9, c[0x0][0x238] ;  /* 0x00008e00ff097b82 */ /* 0x005e220000000800 */
[----:B------:R1:W-:Y:S01]  /*5c00*/  STL.64 [R1+0x608], R150 ;  /* 0x0006089601007387 */ /* 0x0003e20000100a00 */
[C---:B------:R-:W-:Y:S01]  /*5c10*/  ISETP.GT.AND P1, PT, R6.reuse, 0x2, PT ;  /* 0x000000020600780c */ /* 0x040fe20003f24270 */
[----:B------:R-:W-:Y:S01]  /*5c20*/  IMAD.MOV.U32 R3, RZ, RZ, R2 ;  /* 0x000000ffff037224 */ /* 0x000fe200078e0002 */
[C---:B------:R-:W-:Y:S01]  /*5c30*/  ISETP.GT.AND P3, PT, R6.reuse, 0x8, PT ;  /* 0x000000080600780c */ /* 0x040fe20003f64270 */
[----:B------:R-:W-:Y:S01]  /*5c40*/  IMAD.MOV.U32 R2, RZ, RZ, R8 ;  /* 0x000000ffff027224 */ /* 0x000fe200078e0008 */
[C---:B------:R-:W-:Y:S01]  /*5c50*/  ISETP.GT.AND P0, PT, R6.reuse, RZ, PT ;  /* 0x000000ff0600720c */ /* 0x040fe20003f04270 */
[----:B------:R-:W-:Y:S01]  /*5c60*/  STL.64 [R1+0x600], R148 ;  /* 0x0006009401007387 */ /* 0x000fe20000100a00 */
[----:B------:R-:W2:Y:S01]  /*5c70*/  LDC R17, c[0x0][0x238] ;  /* 0x00008e00ff117b82 */ /* 0x000ea20000000800 */
[----:B------:R-:W-:Y:S02]  /*5c80*/  ISETP.GT.AND P2, PT, R6, 0x3, PT ;  /* 0x000000030600780c */ /* 0x000fe40003f44270 */
[----:B------:R-:W-:Y:S01]  /*5c90*/  PRMT R164, RZ, 0x7610, R164 ;  /* 0x00007610ffa47816 */ /* 0x000fe200000000a4 */
[----:B------:R-:W-:Y:S01]  /*5ca0*/  STL.64 [R1+0x5f8], R146 ;  /* 0x0005f89201007387 */ /* 0x000fe20000100a00 */
[----:B------:R-:W-:-:S03]  /*5cb0*/  PRMT R10, RZ, 0x7610, R10 ;  /* 0x00007610ff0a7816 */ /* 0x000fc6000000000a */
[----:B-1----:R-:W1:Y:S08]  /*5cc0*/  LDC R151, c[0x0][0x238] ;  /* 0x00008e00ff977b82 */ /* 0x002e700000000800 */
[----:B------:R-:W3:Y:S01]  /*5cd0*/  LDC R12, c[0x0][0x238] ;  /* 0x00008e00ff0c7b82 */ /* 0x000ee20000000800 */
[----:B0-----:R-:W-:Y:S01]  /*5ce0*/  IMAD.SHL.U32 R9, R9, 0x2, RZ ;  /* 0x0000000209097824 */ /* 0x001fe200078e00ff */
[----:B------:R-:W-:Y:S01]  /*5cf0*/  PRMT R165, RZ, 0x7610, R165 ;  /* 0x00007610ffa57816 */ /* 0x000fe200000000a5 */
[----:B------:R-:W-:Y:S02]  /*5d00*/  STL.64 [R1+0x5f0], R144 ;  /* 0x0005f09001007387 */ /* 0x000fe40000100a00 */
[----:B------:R-:W-:-:S02]  /*5d10*/  IMAD.WIDE R8, R9, 0x2, R2 ;  /* 0x0000000209087825 */ /* 0x000fc400078e0202 */
[----:B------:R-:W-:Y:S01]  /*5d20*/  STL.64 [R1+0x5e8], R142 ;  /* 0x0005e88e01007387 */ /* 0x000fe20000100a00 */
[----:B------:R-:W-:Y:S01]  /*5d30*/  PRMT R11, RZ, 0x7610, R11 ;  /* 0x00007610ff0b7816 */ /* 0x000fe2000000000b */
[----:B--2---:R-:W-:Y:S01]  /*5d40*/  IMAD R17, R17, 0x3, RZ ;  /* 0x0000000311117824 */ /* 0x004fe200078e02ff */
[----:B------:R-:W0:Y:S01]  /*5d50*/  LDC R16, c[0x0][0x238] ;  /* 0x00008e00ff107b82 */ /* 0x000e220000000800 */
[----:B------:R2:W4:Y:S04]  /*5d60*/  @P1 LDG.E.U16 R164, desc[UR14][R8.64] ;  /* 0x0000000e08a41981 */ /* 0x000528000c1e1500 */
[----:B------:R-:W-:Y:S01]  /*5d70*/  STL.64 [R1+0x5e0], R140 ;  /* 0x0005e08c01007387 */ /* 0x000fe20000100a00 */
[----:B-1----:R-:W-:Y:S02]  /*5d80*/  IMAD R151, R151, 0x18, RZ ;  /* 0x0000001897977824 */ /* 0x002fe400078e02ff */
[----:B------:R-:W1:Y:S01]  /*5d90*/  LDC R18, c[0x0][0x238] ;  /* 0x00008e00ff127b82 */ /* 0x000e620000000800 */
[----:B------:R-:W-:Y:S01]  /*5da0*/  STL.64 [R1+0x5d8], R138 ;  /* 0x0005d88a01007387 */ /* 0x000fe20000100a00 */
[----:B--2---:R-:W-:-:S03]  /*5db0*/  IMAD.WIDE R8, R17, 0x2, R2 ;  /* 0x0000000211087825 */ /* 0x004fc600078e0202 */
[----:B------:R-:W-:Y:S04]  /*5dc0*/  STL.64 [R1+0x5d0], R136 ;  /* 0x0005d08801007387 */ /* 0x000fe80000100a00 */
[----:B------:R2:W4:Y:S01]  /*5dd0*/  @P2 LDG.E.U16 R165, desc[UR14][R8.64] ;  /* 0x0000000e08a52981 */ /* 0x000522000c1e1500 */
[----:B---3--:R-:W-:-:S03]  /*5de0*/  IMAD.SHL.U32 R12, R12, 0x8, RZ ;  /* 0x000000080c0c7824 */ /* 0x008fc600078e00ff */
[----:B------:R-:W-:Y:S01]  /*5df0*/  STL.64 [R1+0x5c8], R134 ;  /* 0x0005c88601007387 */ /* 0x000fe20000100a00 */
[----:B------:R-:W-:Y:S02]  /*5e00*/  PRMT R166, RZ, 0x7610, R166 ;  /* 0x00007610ffa67816 */ /* 0x000fe400000000a6 */
[----:B------:R-:W-:Y:S01]  /*5e10*/  ISETP.GT.AND P4, PT, R6, 0x10, PT ;  /* 0x000000100600780c */ /* 0x000fe20003f84270 */
[----:B------:R-:W-:Y:S01]  /*5e20*/  STL.64 [R1+0x5c0], R132 ;  /* 0x0005c08401007387 */ /* 0x000fe20000100a00 */
[--C-:B--2---:R-:W-:Y:S02]  /*5e30*/  IMAD.WIDE R8, R151, 0x2, R2.reuse ;  /* 0x0000000297087825 */ /* 0x104fe400078e0202 */
[----:B------:R-:W2:Y:S01]  /*5e40*/  LDC R151, c[0x0][0x238] ;  /* 0x00008e00ff977b82 */ /* 0x000ea20000000800 */
[----:B------:R-:W-:Y:S01]  /*5e50*/  STL.64 [R1+0x5b8], R130 ;  /* 0x0005b88201007387 */ /* 0x000fe20000100a00 */
[----:B------:R-:W-:-:S03]  /*5e60*/  IMAD.WIDE R12, R12, 0x2, R2 ;  /* 0x000000020c0c7825 */ /* 0x000fc600078e0202 */
[----:B------:R-:W-:Y:S04]  /*5e70*/  STL.64 [R1+0x5b0], R128 ;  /* 0x0005b08001007387 */ /* 0x000fe80000100a00 */
[----:B------:R-:W-:Y:S04]  /*5e80*/  STL.64 [R1+0x5a8], R126 ;  /* 0x0005a87e01007387 */ /* 0x000fe80000100a00 */
[----:B------:R-:W-:Y:S04]  /*5e90*/  STL.64 [R1+0x5a0], R124 ;  /* 0x0005a07c01007387 */ /* 0x000fe80000100a00 */
[----:B------:R-:W-:Y:S04]  /*5ea0*/  STL.64 [R1+0x598], R122 ;  /* 0x0005987a01007387 */ /* 0x000fe80000100a00 */
[----:B------:R-:W-:Y:S04]  /*5eb0*/  STL.64 [R1+0x590], R120 ;  /* 0x0005907801007387 */ /* 0x000fe80000100a00 */
[----:B------:R3:W4:Y:S01]  /*5ec0*/  @P3 LDG.E.U16 R11, desc[UR14][R12.64] ;  /* 0x0000000e0c0b3981 */ /* 0x000722000c1e1500 */
[----:B------:R-:W-:-:S03]  /*5ed0*/  ISETP.GT.AND P3, PT, R6, 0x18, PT ;  /* 0x000000180600780c */ /* 0x000fc60003f64270 */
[----:B------:R-:W-:Y:S04]  /*5ee0*/  STL.64 [R1+0x588], R118 ;  /* 0x0005887601007387 */ /* 0x000fe80000100a00 */
[----:B------:R-:W-:Y:S04]  /*5ef0*/  STL.64 [R1+0x580], R116 ;  /* 0x0005807401007387 */ /* 0x000fe80000100a00 */
[----:B------:R-:W-:Y:S04]  /*5f00*/  STL.64 [R1+0x578], R114 ;  /* 0x0005787201007387 */ /* 0x000fe80000100a00 */
[----:B------:R-:W-:Y:S01]  /*5f10*/  STL.64 [R1+0x570], R112 ;  /* 0x0005707001007387 */ /* 0x000fe20000100a00 */
[----:B---3--:R-:W-:-:S03]  /*5f20*/  PRMT R13, RZ, 0x7610, R13 ;  /* 0x00007610ff0d7816 */ /* 0x008fc6000000000d */
[----:B------:R-:W-:Y:S04]  /*5f30*/  STL.64 [R1+0x568], R110 ;  /* 0x0005686e01007387 */ /* 0x000fe80000100a00 */
[----:B------:R-:W-:Y:S01]  /*5f40*/  STL.64 [R1+0x560], R108 ;  /* 0x0005606c01007387 */ /* 0x000fe20000100a00 */
[----:B--2---:R-:W-:-:S03]  /*5f50*/  IMAD.SHL.U32 R151, R151, 0x4, RZ ;  /* 0x0000000497977824 */ /* 0x004fc600078e00ff */
[----:B------:R-:W-:Y:S04]  /*5f60*/  STL.64 [R1+0x558], R106 ;  /* 0x0005586a01007387 */ /* 0x000fe80000100a00 */
[----:B------:R-:W-:Y:S04]  /*5f70*/  STL.64 [R1+0x550], R104 ;  /* 0x0005506801007387 */ /* 0x000fe80000100a00 */
[----:B------:R-:W-:Y:S04]  /*5f80*/  STL.64 [R1+0x548], R102 ;  /* 0x0005486601007387 */ /* 0x000fe80000100a00 */
[----:B------:R-:W-:Y:S04]  /*5f90*/  STL.64 [R1+0x540], R100 ;  /* 0x0005406401007387 */ /* 0x000fe80000100a00 */
[----:B------:R-:W-:Y:S04]  /*5fa0*/  STL.64 [R1+0x538], R98 ;  /* 0x0005386201007387 */ /* 0x000fe80000100a00 */
[----:B------:R-:W-:Y:S04]  /*5fb0*/  STL.64 [R1+0x530], R96 ;  /* 0x0005306001007387 */ /* 0x000fe80000100a00 */
[----:B------:R-:W-:Y:S04]  /*5fc0*/  STL.64 [R1+0x528], R94 ;  /* 0x0005285e01007387 */ /* 0x000fe80000100a00 */
[----:B------:R-:W-:Y:S04]  /*5fd0*/  STL.64 [R1+0x520], R92 ;  /* 0x0005205c01007387 */ /* 0x000fe80000100a00 */
[----:B------:R2:W3:Y:S04]  /*5fe0*/  @P3 LDG.E.U16 R13, desc[UR14][R8.64] ;  /* 0x0000000e080d3981 */ /* 0x0004e8000c1e1500 */
[----:B------:R-:W-:Y:S04]  /*5ff0*/  STL.64 [R1+0x518], R90 ;  /* 0x0005185a01007387 */ /* 0x000fe80000100a00 */
[----:B------:R-:W-:Y:S01]  /*6000*/  STL.64 [R1+0x510], R88 ;  /* 0x0005105801007387 */ /* 0x000fe20000100a00 */
[----:B--2---:R-:W-:-:S02]  /*6010*/  IMAD.WIDE R8, R151, 0x2, R2 ;  /* 0x0000000297087825 */ /* 0x004fc400078e0202 */
[----:B------:R-:W2:Y:S01]  /*6020*/  LDC R151, c[0x0][0x238] ;  /* 0x00008e00ff977b82 */ /* 0x000ea20000000800 */
        /* <DEDUP_REMOVED lines=10> */
[----:B------:R-:W-:Y:S01]  /*60d0*/  STL.64 [R1+0x4b8], R66 ;  /* 0x0004b84201007387 */ /* 0x000fe20000100a00 */
[----:B------:R-:W-:-:S03]  /*60e0*/  ISETP.GT.AND P1, PT, R6, 0x4, PT ;  /* 0x000000040600780c */ /* 0x000fc60003f24270 */
        /* <DEDUP_REMOVED lines=9> */
[----:B--2---:R-:W-:-:S03]  /*6180*/  IMAD R151, R151, 0x5, RZ ;  /* 0x0000000597977824 */ /* 0x004fc600078e02ff */
[----:B------:R-:W-:Y:S04]  /*6190*/  STL.64 [R1+0x468], R46 ;  /* 0x0004682e01007387 */ /* 0x000fe80000100a00 */
[----:B------:R-:W-:Y:S04]  /*61a0*/  STL.64 [R1+0x460], R44 ;  /* 0x0004602c01007387 */ /* 0x000fe80000100a00 */
[----:B------:R-:W-:Y:S04]  /*61b0*/  STL.64 [R1+0x458], R42 ;  /* 0x0004582a01007387 */ /* 0x000fe80000100a00 */
[----:B------:R-:W-:Y:S01]  /*61c0*/  STL.64 [R1+0x450], R40 ;  /* 0x0004502801007387 */ /* 0x000fe20000100a00 */
[----:B0-----:R-:W-:-:S03]  /*61d0*/  IMAD.SHL.U32 R16, R16, 0x10, RZ ;  /* 0x0000001010107824 */ /* 0x001fc600078e00ff */
[----:B------:R-:W-:Y:S04]  /*61e0*/  STL.64 [R1+0x448], R38 ;  /* 0x0004482601007387 */ /* 0x000fe80000100a00 */
[----:B------:R-:W-:Y:S04]  /*61f0*/  STL.64 [R1+0x440], R36 ;  /* 0x0004402401007387 */ /* 0x000fe80000100a00 */
[----:B------:R-:W-:Y:S01]  /*6200*/  STL.64 [R1+0x438], R34 ;  /* 0x0004382201007387 */ /* 0x000fe20000100a00 */
[----:B------:R-:W-:-:S03]  /*6210*/  PRMT R12, RZ, 0x7610, R12 ;  /* 0x00007610ff0c7816 */ /* 0x000fc6000000000c */
[----:B------:R-:W-:Y:S04]  /*6220*/  STL.64 [R1+0x430], R32 ;  /* 0x0004302001007387 */ /* 0x000fe80000100a00 */
[----:B------:R0:W2:Y:S01]  /*6230*/  @P1 LDG.E.U16 R166, desc[UR14][R8.64] ;  /* 0x0000000e08a61981 */ /* 0x0000a2000c1e1500 */
[----:B------:R-:W-:-:S03]  /*6240*/  IMAD.WIDE R16, R16, 0x2, R2 ;  /* 0x0000000210107825 */ /* 0x000fc600078e0202 */
[----:B------:R-:W-:Y:S04]  /*6250*/  STL.64 [R1+0x428], R30 ;  /* 0x0004281e01007387 */ /* 0x000fe80000100a00 */
[----:B------:R-:W4:Y:S01]  /*6260*/  @P0 LDG.E.U16 R10, desc[UR14][R2.64] ;  /* 0x0000000e020a0981 */ /* 0x000f22000c1e1500 */
[----:B------:R-:W-:Y:S01]  /*6270*/  ISETP.GT.AND P0, PT, R6, 0x1, PT ;  /* 0x000000010600780c */ /* 0x000fe20003f04270 */
[----:B0-----:R-:W-:Y:S02]  /*6280*/  IMAD.WIDE R8, R151, 0x2, R2 ;  /* 0x0000000297087825 */ /* 0x001fe400078e0202 */
[----:B------:R-:W-:Y:S01]  /*6290*/  STL.64 [R1+0x420], R28 ;  /* 0x0004201c01007387 */ /* 0x000fe20000100a00 */
[----:B------:R-:W0:Y:S03]  /*62a0*/  LDC R151, c[0x0][0x238] ;  /* 0x00008e00ff977b82 */ /* 0x000e260000000800 */
[----:B------:R-:W-:Y:S04]  /*62b0*/  STL.64 [R1+0x418], R26 ;  /* 0x0004181a01007387 */ /* 0x000fe80000100a00 */
[----:B------:R1:W-:Y:S04]  /*62c0*/  STL.64 [R1+0x410], R24 ;  /* 0x0004101801007387 */ /* 0x0003e80000100a00 */
[----:B------:R-:W-:Y:S01]  /*62d0*/  STL [R1+0x350], R196 ;  /* 0x000350c401007387 */ /* 0x000fe20000100800 */
[----:B------:R-:W-:-:S03]  /*62e0*/  PRMT R15, RZ, 0x7610, R15 ;  /* 0x00007610ff0f7816 */ /* 0x000fc6000000000f */
[----:B-----5:R0:W-:Y:S04]  /*62f0*/  STL [R1+0x348], R7 ;  /* 0x0003480701007387 */ /* 0x0201e80000100800 */
[----:B------:R0:W3:Y:S01]  /*6300*/  @P4 LDG.E.U16 R12, desc[UR14][R16.64] ;  /* 0x0000000e100c4981 */ /* 0x0000e2000c1e1500 */
[----:B------:R-:W-:Y:S01]  /*6310*/  ISETP.GT.AND P1, PT, R6, 0x9, PT ;  /* 0x000000090600780c */ /* 0x000fe20003f24270 */
[----:B-1----:R-:W1:Y:S01]  /*6320*/  LDC R24, c[0x0][0x238] ;  /* 0x00008e00ff187b82 */ /* 0x002e620000000800 */
[----:B------:R-:W-:Y:S01]  /*6330*/  PRMT R168, RZ, 0x7610, R168 ;  /* 0x00007610ffa87816 */ /* 0x000fe200000000a8 */
[----:B------:R-:W2:Y:S01]  /*6340*/  LDL.LU R26, [R1+0x224] ;  /* 0x00022400011a7983 */ /* 0x000ea20000300800 */
[----:B0-----:R-:W-:Y:S01]  /*6350*/  IMAD R151, R151, 0x9, RZ ;  /* 0x0000000997977824 */ /* 0x001fe200078e02ff */
[----:B------:R-:W-:-:S02]  /*6360*/  PRMT R169, RZ, 0x7610, R169 ;  /* 0x00007610ffa97816 */ /* 0x000fc400000000a9 */
[----:B------:R-:W-:Y:S01]  /*6370*/  ISETP.GT.AND P2, PT, R6, 0x19, PT ;  /* 0x000000190600780c */ /* 0x000fe20003f44270 */
[----:B------:R-:W4:Y:S01]  /*6380*/  LDL R25, [R1+0x2c8] ;  /* 0x0002c80001197983 */ /* 0x000f220000100800 */
[----:B------:R-:W0:Y:S01]  /*6390*/  LDC R7, c[0x0][0x238] ;  /* 0x00008e00ff077b82 */ /* 0x000e220000000800 */
[----:B------:R-:W-:Y:S01]  /*63a0*/  IMAD.WIDE R16, R18, 0x2, R2 ;  /* 0x0000000212107825 */ /* 0x000fe200078e0202 */
[----:B------:R-:W-:Y:S01]  /*63b0*/  PRMT R193, RZ, 0x7610, R193 ;  /* 0x00007610ffc17816 */ /* 0x000fe200000000c1 */
[----:B------:R-:W3:Y:S04]  /*63c0*/  LDL.LU R196, [R1+0x300] ;  /* 0x0003000001c47983 */ /* 0x000ee80000300800 */
[----:B------:R1:W4:Y:S01]  /*63d0*/  @P0 LDG.E.U16 R15, desc[UR14][R16.64] ;  /* 0x0000000e100f0981 */ /* 0x000322000c1e1500 */
[----:B------:R-:W-:-:S02]  /*63e0*/  ISETP.GT.AND P0, PT, R6, 0x5, PT ;  /* 0x000000050600780c */ /* 0x000fc40003f04270 */
[----:B-1----:R-:W-:-:S11]  /*63f0*/  PRMT R16, RZ, 0x7610, R16 ;  /* 0x00007610ff107816 */ /* 0x002fd60000000010 */
[----:B------:R1:W4:Y:S01]  /*6400*/  @P0 LDG.E.U16 R168, desc[UR14][R8.64] ;  /* 0x0000000e08a80981 */ /* 0x000322000c1e1500 */
[----:B0-----:R-:W-:Y:S02]  /*6410*/  IMAD R7, R7, 0x6, RZ ;  /* 0x0000000607077824 */ /* 0x001fe400078e02ff */
[----:B-1----:R-:W-:-:S05]  /*6420*/  IMAD.WIDE R8, R151, 0x2, R2 ;  /* 0x0000000297087825 */ /* 0x002fca00078e0202 */
[----:B------:R0:W4:Y:S02]  /*6430*/  @P1 LDG.E.U16 R16, desc[UR14][R8.64] ;  /* 0x0000000e08101981 */ /* 0x000124000c1e1500 */
[----:B0-----:R-:W-:Y:S02]  /*6440*/  IMAD.WIDE R8, R7, 0x2, R2 ;  /* 0x0000000207087825 */ /* 0x001fe400078e0202 */
[----:B------:R-:W0:Y:S01]  /*6450*/  LDC R7, c[0x0][0x238] ;  /* 0x00008e00ff077b82 */ /* 0x000e220000000800 */
[----:B------:R-:W-:-:S13]  /*6460*/  ISETP.GT.AND P0, PT, R6, 0x6, PT ;  /* 0x000000060600780c */ /* 0x000fda0003f04270 */
[----:B------:R1:W4:Y:S01]  /*6470*/  @P0 LDG.E.U16 R169, desc[UR14][R8.64] ;  /* 0x0000000e08a90981 */ /* 0x000322000c1e1500 */
[----:B0-----:R-:W-:-:S04]  /*6480*/  IMAD R7, R7, 0x11, RZ ;  /* 0x0000001107077824 */ /* 0x001fc800078e02ff */
[----:B-1----:R-:W-:Y:S02]  /*6490*/  IMAD.WIDE R8, R7, 0x2, R2 ;  /* 0x0000000207087825 */ /* 0x002fe400078e0202 */
[----:B------:R-:W0:Y:S01]  /*64a0*/  LDC R7, c[0x0][0x238] ;  /* 0x00008e00ff077b82 */ /* 0x000e220000000800 */
[----:B------:R-:W-:Y:S02]  /*64b0*/  ISETP.GT.AND P1, PT, R6, 0x11, PT ;  /* 0x000000110600780c */ /* 0x000fe40003f24270 */
[----:B------:R-:W-:-:S11]  /*64c0*/  PRMT R17, RZ, 0x7610, R17 ;  /* 0x00007610ff117816 */ /* 0x000fd60000000011 */
[----:B------:R1:W4:Y:S01]  /*64d0*/  @P1 LDG.E.U16 R17, desc[UR14][R8.64] ;  /* 0x0000000e08111981 */ /* 0x000322000c1e1500 */
[----:B0-----:R-:W-:-:S04]  /*64e0*/  IMAD R7, R7, 0x19, RZ ;  /* 0x0000001907077824 */ /* 0x001fc800078e02ff */
[----:B-1----:R-:W-:Y:S02]  /*64f0*/  IMAD.WIDE R8, R7, 0x2, R2 ;  /* 0x0000000207087825 */ /* 0x002fe400078e0202 */
[----:B------:R-:W0:Y:S01]  /*6500*/  LDC R7, c[0x0][0x238] ;  /* 0x00008e00ff077b82 */ /* 0x000e220000000800 */
[----:B------:R-:W-:-:S06]  /*6510*/  PRMT R18, RZ, 0x7610, R18 ;  /* 0x00007610ff127816 */ /* 0x000fcc0000000012 */
[----:B------:R1:W4:Y:S01]  /*6520*/  @P2 LDG.E.U16 R18, desc[UR14][R8.64] ;  /* 0x0000000e08122981 */ /* 0x000322000c1e1500 */
[----:B0-----:R-:W-:-:S04]  /*6530*/  IMAD R7, R7, 0x7, RZ ;  /* 0x0000000707077824 */ /* 0x001fc800078e02ff */
[----:B-1----:R-:W-:Y:S02]  /*6540*/  IMAD.WIDE R8, R7, 0x2, R2 ;  /* 0x0000000207087825 */ /* 0x002fe400078e0202 */
        /* <DEDUP_REMOVED lines=96> */
[C---:B------:R-:W-:Y:S02]  /*6b50*/  ISETP.GT.AND P0, PT, R6.reuse, 0x1d, PT ;  /* 0x0000001d0600780c */ /* 0x040fe40003f04270 */
[----:B------:R-:W-:Y:S02]  /*6b60*/  ISETP.GT.AND P1, PT, R6, 0x1e, PT ;  /* 0x0000001e0600780c */ /* 0x000fe40003f24270 */
[----:B------:R-:W-:Y:S01]  /*6b70*/  PRMT R158, RZ, 0x7610, R158 ;  /* 0x00007610ff9e7816 */ /* 0x000fe2000000009e */
[----:B------:R-:W-:Y:S01]  /*6b80*/  IMAD R24, R24, 0x1e, RZ ;  /* 0x0000001e18187824 */ /* 0x000fe200078e02ff */
[----:B------:R-:W-:-:S07]  /*6b90*/  PRMT R160, RZ, 0x7610, R160 ;  /* 0x00007610ffa07816 */ /* 0x000fce00000000a0 */
[----:B------:R1:W4:Y:S02]  /*6ba0*/  @P0 LDG.E.U16 R158, desc[UR14][R8.64] ;  /* 0x0000000e089e0981 */ /* 0x000324000c1e1500 */
[----:B-1----:R-:W-:-:S04]  /*6bb0*/  IMAD.WIDE R8, R24, 0x2, R2 ;  /* 0x0000000218087825 */ /* 0x002fc800078e0202 */
[----:B0-----:R-:W-:Y:S01]  /*6bc0*/  IMAD R7, R7, 0x1f, RZ ;  /* 0x0000001f07077824 */ /* 0x001fe200078e02ff */
[----:B------:R0:W4:Y:S03]  /*6bd0*/  @P1 LDG.E.U16 R160, desc[UR14][R8.64] ;  /* 0x0000000e08a01981 */ /* 0x000126000c1e1500 */
[----:B0-----:R-:W-:Y:S02]  /*6be0*/  IMAD.WIDE R8, R7, 0x2, R2 ;  /* 0x0000000207087825 */ /* 0x001fe400078e0202 */
[----:B------:R-:W0:Y:S01]  /*6bf0*/  S2R R7, SR_TID.X ;  /* 0x0000000000077919 */ /* 0x000e220000002100 */
[----:B------:R-:W-:Y:S02]  /*6c00*/  ISETP.GT.AND P0, PT, R6, 0x1f, PT ;  /* 0x0000001f0600780c */ /* 0x000fe40003f04270 */
[----:B------:R-:W-:-:S11]  /*6c10*/  PRMT R161, RZ, 0x7610, R161 ;  /* 0x00007610ffa17816 */ /* 0x000fd600000000a1 */
[----:B------:R2:W4:Y:S01]  /*6c20*/  @P0 LDG.E.U16 R161, desc[UR14][R8.64] ;  /* 0x0000000e08a10981 */ /* 0x000522000c1e1500 */
[----:B------:R-:W-:Y:S01]  /*6c30*/  BAR.SYNC.DEFER_BLOCKING 0x0 ;  /* 0x0000000000007b1d */ /* 0x000fe20000010000 */
[----:B------:R-:W-:Y:S02]  /*6c40*/  PRMT R194, RZ, 0x7610, R194 ;  /* 0x00007610ffc27816 */ /* 0x000fe400000000c2 */
[----:B--2---:R-:W-:Y:S02]  /*6c50*/  IADD3 R8, P1, R26, R4, RZ ;  /* 0x000000041a087210 */ /* 0x004fe40007f3e0ff */
[----:B0-----:R-:W-:-:S04]  /*6c60*/  LOP3.LUT R7, R7, 0x1f, RZ, 0xc0, !PT ;  /* 0x0000001f07077812 */ /* 0x001fc800078ec0ff */
[----:B------:R-:W-:Y:S01]  /*6c70*/  ISETP.GE.AND P0, PT, R7, R6, PT ;  /* 0x000000060700720c */ /* 0x000fe20003f06270 */
[----:B------:R0:W-:Y:S01]  /*6c80*/  STL [R1+0x358], R2 ;  /* 0x0003580201007387 */ /* 0x0001e20000100800 */
[----:B------:R-:W-:-:S03]  /*6c90*/  IMAD.X R9, R219, 0x1, R0, P1 ;  /* 0x00000001db097824 */ /* 0x000fc600008e0600 */
[----:B0-----:R-:W2:Y:S04]  /*6ca0*/  LDL.LU R2, [R1+0x31c] ;  /* 0x00031c0001027983 */ /* 0x001ea80000300800 */
[----:B------:R0:W-:Y:S04]  /*6cb0*/  STL [R1+0x354], R3 ;  /* 0x0003540301007387 */ /* 0x0001e80000100800 */
[----:B------:R3:W2:Y:S04]  /*6cc0*/  @!P0 LDG.E.U16 R194, desc[UR14][R8.64] ;  /* 0x0000000e08c28981 */ /* 0x0006a8000c1e1500 */
[----:B0-----:R-:W2:Y:S04]  /*6cd0*/  LDL.LU R3, [R1+0x218] ;  /* 0x0002180001037983 */ /* 0x001ea80000300800 */
[----:B------:R-:W2:Y:S01]  /*6ce0*/  LDL R31, [R1+0x2b4] ;  /* 0x0002b400011f7983 */ /* 0x000ea20000100800 */
[----:B---3--:R-:W-:-:S03]  /*6cf0*/  IADD3 R8, P1, R196, R4, RZ ;  /* 0x00000004c4087210 */ /* 0x008fc60007f3e0ff */
[----:B------:R-:W3:Y:S04]  /*6d00*/  LDL R30, [R1+0x214] ;  /* 0x00021400011e7983 */ /* 0x000ee80000100800 */
[----:B------:R-:W3:Y:S04]  /*6d10*/  LDL R29, [R1+0x314] ;  /* 0x00031400011d7983 */ /* 0x000ee80000100800 */
[----:B------:R-:W3:Y:S04]  /*6d20*/  LDL R24, [R1+0x2b0] ;  /* 0x0002b00001187983 */ /* 0x000ee80000100800 */
[----:B------:R-:W3:Y:S04]  /*6d30*/  LDL R7, [R1+0x208] ;  /* 0x0002080001077983 */ /* 0x000ee80000100800 */
[----:B------:R-:W-:Y:S04]  /*6d40*/  STL [R1+0x34c], R6 ;  /* 0x00034c0601007387 */ /* 0x000fe80000100800 */
[----:B------:R0:W-:Y:S04]  /*6d50*/  STL [R1+0x35c], R196 ;  /* 0x00035cc401007387 */ /* 0x0001e80000100800 */
[----:B0-----:R-:W3:Y:S01]  /*6d60*/  LDL.LU R196, [R1+0x2c0] ;  /* 0x0002c00001c47983 */ /* 0x001ee20000300800 */
[----:B------:R-:W-:Y:S01]  /*6d70*/  PRMT R162, RZ, 0x7610, R162 ;  /* 0x00007610ffa27816 */ /* 0x000fe200000000a2 */
[----:B----4-:R-:W-:Y:S01]  /*6d80*/  IMAD.X R9, R25, 0x1, R0, P1 ;  /* 0x0000000119097824 */ /* 0x010fe200008e0600 */
[----:B------:R-:W-:Y:S01]  /*6d90*/  PRMT R163, RZ, 0x7610, R163 ;  /* 0x00007610ffa37816 */ /* 0x000fe200000000a3 */
[----:B------:R-:W4:Y:S04]  /*6da0*/  LDL R28, [R1+0x2a4] ;  /* 0x0002a400011c7983 */ /* 0x000f280000100800 */
[----:B------:R2:W4:Y:S04]  /*6db0*/  @!P0 LDG.E.U16 R162, desc[UR14][R8.64] ;  /* 0x0000000e08a28981 */ /* 0x000528000c1e1500 */
[----:B------:R-:W4:Y:S01]  /*6dc0*/  LDL R27, [R1+0x204] ;  /* 0x00020400011b7983 */ /* 0x000f220000100800 */
[----:B------:R-:W-:-:S03]  /*6dd0*/  PRMT R174, RZ, 0x7610, R174 ;  /* 0x00007610ffae7816 */ /* 0x000fc600000000ae */
[----:B------:R-:W4:Y:S04]  /*6de0*/  LDL R25, [R1+0x30c] ;  /* 0x00030c0001197983 */ /* 0x000f280000100800 */
[----:B------:R-:W4:Y:S01]  /*6df0*/  LDL R6, [R1+0x2a0] ;  /* 0x0002a00001067983 */ /* 0x000f220000100800 */
[----:B------:R-:W-:Y:S02]  /*6e00*/  PRMT R175, RZ, 0x7610, R175 ;  /* 0x00007610ffaf7816 */ /* 0x000fe400000000af */
[----:B--2---:R-:W-:Y:S01]  /*6e10*/  IADD3 R8, P1, R2, R4, RZ ;  /* 0x0000000402087210 */ /* 0x004fe20007f3e0ff */
[----:B------:R-:W-:Y:S04]  /*6e20*/  STL [R1+0x368], R2 ;  /* 0x0003680201007387 */ /* 0x000fe80000100800 */
[----:B---3--:R-:W-:-:S05]  /*6e30*/  IMAD.X R9, R196, 0x1, R0, P1 ;  /* 0x00000001c4097824 */ /* 0x008fca00008e0600 */
[----:B------:R0:W2:Y:S02]  /*6e40*/  @!P0 LDG.E.U16 R163, desc[UR14][R8.64] ;  /* 0x0000000e08a38981 */ /* 0x0000a4000c1e1500 */
[----:B0-----:R-:W-:-:S05]  /*6e50*/  IADD3 R8, P1, R3, R4, RZ ;  /* 0x0000000403087210 */ /* 0x001fca0007f3e0ff */
[----:B------:R-:W-:-:S05]  /*6e60*/  IMAD.X R9, R218, 0x1, R0, P1 ;  /* 0x00000001da097824 */ /* 0x000fca00008e0600 */
[----:B------:R0:W3:Y:S02]  /*6e70*/  @!P0 LDG.E.U16 R174, desc[UR14][R8.64] ;  /* 0x0000000e08ae8981 */ /* 0x0000e4000c1e1500 */
[----:B0-----:R-:W-:-:S05]  /*6e80*/  IADD3 R8, P1, R31, R4, RZ ;  /* 0x000000041f087210 */ /* 0x001fca0007f3e0ff */
[----:B------:R-:W-:Y:S01]  /*6e90*/  IMAD.X R9, R30, 0x1, R0, P1 ;  /* 0x000000011e097824 */ /* 0x000fe200008e0600 */
[----:B------:R-:W-:Y:S04]  /*6ea0*/  STL [R1+0x36c], R196 ;  /* 0x00036cc401007387 */ /* 0x000fe80000100800 */
[----:B------:R0:W2:Y:S04]  /*6eb0*/  @!P0 LDG.E.U16 R175, desc[UR14][R8.64] ;  /* 0x0000000e08af8981 */ /* 0x0000a8000c1e1500 */
[----:B------:R1:W-:Y:S01]  /*6ec0*/  STL [R1+0x364], R3 ;  /* 0x0003640301007387 */ /* 0x0003e20000100800 */
[----:B0-----:R-:W-:-:S03]  /*6ed0*/  IADD3 R8, P1, R29, R4, RZ ;  /* 0x000000041d087210 */ /* 0x001fc60007f3e0ff */
[----:B------:R-:W-:Y:S02]  /*6ee0*/  STL [R1+0x370], R218 ;  /* 0x000370da01007387 */ /* 0x000fe40000100800 */
[----:B------:R-:W-:Y:S01]  /*6ef0*/  IMAD.X R9, R24, 0x1, R0, P1 ;  /* 0x0000000118097824 */ /* 0x000fe200008e0600 */
[----:B------:R-:W-:Y:S01]  /*6f00*/  PRMT R183, RZ, 0x7610, R183 ;  /* 0x00007610ffb77816 */ /* 0x000fe200000000b7 */
[----:B------:R-:W3:Y:S01]  /*6f10*/  LDL R24, [R1+0x294] ;  /* 0x0002940001187983 */ /* 0x000ee20000100800 */
[----:B------:R-:W-:Y:S02]  /*6f20*/  PRMT R182, RZ, 0x7610, R182 ;  /* 0x00007610ffb67816 */ /* 0x000fe400000000b6 */
[----:B------:R-:W-:Y:S01]  /*6f30*/  PRMT R181, RZ, 0x7610, R181 ;  /* 0x00007610ffb57816 */ /* 0x000fe200000000b5 */
[----:B-1----:R-:W2:Y:S04]  /*6f40*/  LDL R3, [R1+0x344] ;  /* 0x0003440001037983 */ /* 0x002ea80000100800 */
[----:B------:R0:W2:Y:S02]  /*6f50*/  @!P0 LDG.E.U16 R183, desc[UR14][R8.64] ;  /* 0x0000000e08b78981 */ /* 0x0000a4000c1e1500 */
[----:B0-----:R-:W-:-:S02]  /*6f60*/  IADD3 R8, P1, R7, R4, RZ ;  /* 0x0000000407087210 */ /* 0x001fc40007f3e0ff */
[----:B------:R-:W-:Y:S01]  /*6f70*/  PRMT R180, RZ, 0x7610, R180 ;  /* 0x00007610ffb47816 */ /* 0x000fe200000000b4 */
[----:B------:R-:W2:Y:S02]  /*6f80*/  LDL R7, [R1+0x304] ;  /* 0x0003040001077983 */ /* 0x000ea40000100800 */
[----:B------:R-:W-:-:S05]  /*6f90*/  IMAD.X R9, R216, 0x1, R0, P1 ;  /* 0x00000001d8097824 */ /* 0x000fca00008e0600 */
[----:B------:R4:W2:Y:S02]  /*6fa0*/  @!P0 LDG.E.U16 R182, desc[UR14][R8.64] ;  /* 0x0000000e08b68981 */ /* 0x0008a4000c1e1500 */
[----:B----4-:R-:W-:-:S05]  /*6fb0*/  IADD3 R8, P1, R28, R4, RZ ;  /* 0x000000041c087210 */ /* 0x010fca0007f3e0ff */
[----:B------:R-:W-:-:S05]  /*6fc0*/  IMAD.X R9, R27, 0x1, R0, P1 ;  /* 0x000000011b097824 */ /* 0x000fca00008e0600 */
[----:B------:R0:W4:Y:S02]  /*6fd0*/  @!P0 LDG.E.U16 R181, desc[UR14][R8.64] ;  /* 0x0000000e08b58981 */ /* 0x000124000c1e1500 */
[----:B0-----:R-:W-:-:S05]  /*6fe0*/  IADD3 R8, P1, R25, R4, RZ ;  /* 0x0000000419087210 */ /* 0x001fca0007f3e0ff */
[----:B------:R-:W-:-:S05]  /*6ff0*/  IMAD.X R9, R6, 0x1, R0, P1 ;  /* 0x0000000106097824 */ /* 0x000fca00008e0600 */
[----:B------:R0:W4:Y:S01]  /*7000*/  @!P0 LDG.E.U16 R180, desc[UR14][R8.64] ;  /* 0x0000000e08b48981 */ /* 0x000122000c1e1500 */
[----:B------:R-:W-:Y:S02]  /*7010*/  PRMT R179, RZ, 0x7610, R179 ;  /* 0x00007610ffb37816 */ /* 0x000fe400000000b3 */
[----:B0-----:R-:W-:-:S05]  /*7020*/  IADD3 R8, P1, R251, R4, RZ ;  /* 0x00000004fb087210 */ /* 0x001fca0007f3e0ff */
[----:B------:R-:W-:Y:S01]  /*7030*/  IMAD.X R9, R214, 0x1, R0, P1 ;  /* 0x00000001d6097824 */ /* 0x000fe200008e0600 */
[----:B------:R-:W-:Y:S04]  /*7040*/  STL [R1+0x37c], R216 ;  /* 0x00037cd801007387 */ /* 0x000fe80000100800 */
[----:B------:R3:W4:Y:S04]  /*7050*/  @!P0 LDG.E.U16 R179, desc[UR14][R8.64] ;  /* 0x0000000e08b38981 */ /* 0x000728000c1e1500 */
[----:B------:R-:W4:Y:S04]  /*7060*/  LDL R2, [R1+0x284] ;  /* 0x0002840001027983 */ /* 0x000f280000100800 */
[----:B------:R-:W4:Y:S04]  /*7070*/  LDL R6, [R1+0x340] ;  /* 0x0003400001067983 */ /* 0x000f280000100800 */
[----:B------:R-:W-:Y:S04]  /*7080*/  STL [R1+0x360], R14 ;  /* 0x0003600e01007387 */ /* 0x000fe80000100800 */
[----:B------:R-:W-:Y:S04]  /*7090*/  STL [R1+0x388], R251 ;  /* 0x000388fb01007387 */ /* 0x000fe80000100800 */
[----:B------:R-:W-:Y:S04]  /*70a0*/  STL [R1+0x38c], R214 ;  /* 0x00038cd601007387 */ /* 0x000fe80000100800 */
[----:B------:R0:W-:Y:S01]  /*70b0*/  STL [R1+0x390], R250 ;  /* 0x000390fa01007387 */ /* 0x0001e20000100800 */
[----:B---3--:R-:W-:-:S05]  /*70c0*/  IADD3 R8, P1, R24, R4, RZ ;  /* 0x0000000418087210 */ /* 0x008fca0007f3e0ff */
[----:B------:R-:W-:Y:S02]  /*70d0*/  IMAD.X R9, R250, 0x1, R0, P1 ;  /* 0x00000001fa097824 */ /* 0x000fe400008e0600 */
[----:B0-----:R-:W3:Y:S01]  /*70e0*/  LDL.LU R250, [R1+0x290] ;  /* 0x0002900001fa7983 */ /* 0x001ee20000300800 */
[----:B------:R-:W-:-:S06]  /*70f0*/  PRMT R178, RZ, 0x7610, R178 ;  /* 0x00007610ffb27816 */ /* 0x000fcc00000000b2 */
[----:B------:R2:W4:Y:S01]  /*7100*/  @!P0 LDG.E.U16 R178, desc[UR14][R8.64] ;  /* 0x0000000e08b28981 */ /* 0x000522000c1e1500 */
[----:B------:R-:W-:Y:S02]  /*7110*/  PRMT R177, RZ, 0x7610, R177 ;  /* 0x00007610ffb17816 */ /* 0x000fe400000000b1 */
[----:B--2---:R-:W-:Y:S01]  /*7120*/  IADD3 R8, P1, R7, R4, RZ ;  /* 0x0000000407087210 */ /* 0x004fe20007f3e0ff */
[----:B------:R-:W-:Y:S04]  /*7130*/  STS.U16 [R14+UR12+0x4000], R10 ;  /* 0x0040000a0e007988 */ /* 0x000fe8000800040c */
[----:B------:R-:W-:Y:S04]  /*7140*/  STS.U16 [R14+UR12+0x4400], R11 ;  /* 0x0044000b0e007988 */ /* 0x000fe8000800040c */
[----:B------:R-:W-:Y:S04]  /*7150*/  STS.U16 [R14+UR12+0x4800], R12 ;  /* 0x0048000c0e007988 */ /* 0x000fe8000800040c */
[----:B------:R-:W-:Y:S04]  /*7160*/  STS.U16 [R14+UR12+0x4c00], R13 ;  /* 0x004c000d0e007988 */ /* 0x000fe8000800040c */
[----:B------:R-:W-:Y:S04]  /*7170*/  STS.U16 [R3+UR12+0x4080], R15 ;  /* 0x0040800f03007988 */ /* 0x000fe8000800040c */
[----:B------:R0:W-:Y:S04]  /*7180*/  STS.U16 [R3+UR12+0x4480], R16 ;  /* 0x0044801003007988 */ /* 0x0001e8000800040c */
[----:B------:R-:W2:Y:S01]  /*7190*/  LDL R7, [R1+0x274] ;  /* 0x0002740001077983 */ /* 0x000ea20000100800 */
[----:B0-----:R-:W-:-:S03]  /*71a0*/  PRMT R16, RZ, 0x7610, R16 ;  /* 0x00007610ff107816 */ /* 0x001fc60000000010 */
[----:B------:R-:W-:Y:S04]  /*71b0*/  STS.U16 [R3+UR12+0x4880], R17 ;  /* 0x0048801103007988 */ /* 0x000fe8000800040c */
[----:B------:R-:W-:Y:S01]  /*71c0*/  STS.U16 [R3+UR12+0x4c80], R18 ;  /* 0x004c801203007988 */ /* 0x000fe2000800040c */
[----:B---3--:R-:W-:-:S05]  /*71d0*/  IMAD.X R9, R250, 0x1, R0, P1 ;  /* 0x00000001fa097824 */ /* 0x008fca00008e0600 */
[----:B------:R0:W3:Y:S02]  /*71e0*/  @!P0 LDG.E.U16 R177, desc[UR14][R8.64] ;  /* 0x0000000e08b18981 */ /* 0x0000e4000c1e1500 */
[-C--:B0-----:R-:W-:Y:S02]  /*71f0*/  IADD3 R8, P1, R247, R4.reuse, RZ ;  /* 0x00000004f7087210 */ /* 0x081fe40007f3e0ff */
[----:B------:R-:W-:Y:S03]  /*7200*/  STL [R1+0x398], R250 ;  /* 0x000398fa01007387 */ /* 0x000fe60000100800 */
[----:B------:R-:W-:Y:S01]  /*7210*/  IMAD.X R9, R212, 0x1, R0, P1 ;  /* 0x00000001d4097824 */ /* 0x000fe200008e0600 */
[----:B------:R-:W-:Y:S04]  /*7220*/  STL [R1+0x39c], R247 ;  /* 0x00039cf701007387 */ /* 0x000fe80000100800 */
[----:B------:R4:W3:Y:S04]  /*7230*/  @!P0 LDG.E.U16 R16, desc[UR14][R8.64] ;  /* 0x0000000e08108981 */ /* 0x0008e8000c1e1500 */
[----:B------:R0:W-:Y:S01]  /*7240*/  STL [R1+0x3a0], R212 ;  /* 0x0003a0d401007387 */ /* 0x0001e20000100800 */
[----:B----4-:R-:W-:-:S03]  /*7250*/  IADD3 R8, P1, R2, R4, RZ ;  /* 0x0000000402087210 */ /* 0x010fc60007f3e0ff */
[----:B0-----:R-:W4:Y:S02]  /*7260*/  LDL.LU R212, [R1+0x2f8] ;  /* 0x0002f80001d47983 */ /* 0x001f240000300800 */
[----:B------:R-:W-:Y:S02]  /*7270*/  IMAD.X R9, R246, 0x1, R0, P1 ;  /* 0x00000001f6097824 */ /* 0x000fe400008e0600 */
[----:B------:R-:W3:Y:S04]  /*7280*/  LDL R3, [R1+0x264] ;  /* 0x0002640001037983 */ /* 0x000ee80000100800 */
[----:B------:R-:W3:Y:S04]  /*7290*/  LDL R2, [R1+0x33c] ;  /* 0x00033c0001027983 */ /* 0x000ee80000100800 */
[----:B------:R0:W-:Y:S04]  /*72a0*/  STL [R1+0x3a4], R246 ;  /* 0x0003a4f601007387 */ /* 0x0001e80000100800 */
[----:B0-----:R-:W2:Y:S01]  /*72b0*/  LDL.LU R246, [R1+0x280] ;  /* 0x0002800001f67983 */ /* 0x001ea20000300800 */
[----:B------:R-:W-:-:S06]  /*72c0*/  PRMT R15, RZ, 0x7610, R15 ;  /* 0x00007610ff0f7816 */ /* 0x000fcc000000000f */
[----:B------:R4:W3:Y:S01]  /*72d0*/  @!P0 LDG.E.U16 R15, desc[UR14][R8.64] ;  /* 0x0000000e080f8981 */ /* 0x0008e2000c1e1500 */
[----:B------:R-:W-:Y:S02]  /*72e0*/  PRMT R13, RZ, 0x7610, R13 ;  /* 0x00007610ff0d7816 */ /* 0x000fe4000000000d */
[-C--:B----4-:R-:W-:Y:S01]  /*72f0*/  IADD3 R8, P1, R212, R4.reuse, RZ ;  /* 0x00000004d4087210 */ /* 0x090fe20007f3e0ff */
[----:B------:R-:W-:Y:S04]  /*7300*/  STL [R1+0x3ac], R212 ;  /* 0x0003acd401007387 */ /* 0x000fe80000100800 */
[----:B--2---:R-:W-:Y:S01]  /*7310*/  IMAD.X R9, R246, 0x1, R0, P1 ;  /* 0x00000001f6097824 */ /* 0x004fe200008e0600 */
[----:B------:R-:W-:Y:S04]  /*7320*/  STL [R1+0x3b0], R246 ;  /* 0x0003b0f601007387 */ /* 0x000fe80000100800 */
[----:B------:R0:W2:Y:S04]  /*7330*/  @!P0 LDG.E.U16 R13, desc[UR14][R8.64] ;  /* 0x0000000e080d8981 */ /* 0x0000a8000c1e1500 */
[----:B------:R1:W-:Y:S01]  /*7340*/  STL [R1+0x3b4], R243 ;  /* 0x0003b4f301007387 */ /* 0x0003e20000100800 */
[----:B0-----:R-:W-:-:S03]  /*7350*/  IADD3 R8, P1, R243, R4, RZ ;  /* 0x00000004f3087210 */ /* 0x001fc60007f3e0ff */
[----:B-1----:R-:W4:Y:S02]  /*7360*/  LDL.LU R243, [R1+0x2f0] ;  /* 0x0002f00001f37983 */ /* 0x002f240000300800 */
[----:B------:R-:W-:Y:S02]  /*7370*/  IMAD.X R9, R210, 0x1, R0, P1 ;  /* 0x00000001d2097824 */ /* 0x000fe400008e0600 */
[----:B------:R0:W-:Y:S04]  /*7380*/  STL [R1+0x3b8], R210 ;  /* 0x0003b8d201007387 */ /* 0x0001e80000100800 */
[----:B0-----:R-:W3:Y:S01]  /*7390*/  LDL.LU R210, [R1+0x270] ;  /* 0x0002700001d27983 */ /* 0x001ee20000300800 */
[----:B------:R-:W-:-:S06]  /*73a0*/  PRMT R12, RZ, 0x7610, R12 ;  /* 0x00007610ff0c7816 */ /* 0x000fcc000000000c */
[----:B------:R0:W2:Y:S01]  /*73b0*/  @!P0 LDG.E.U16 R12, desc[UR14][R8.64] ;  /* 0x0000000e080c8981 */ /* 0x0000a2000c1e1500 */
[----:B------:R-:W-:Y:S02]  /*73c0*/  PRMT R11, RZ, 0x7610, R11 ;  /* 0x00007610ff0b7816 */ /* 0x000fe4000000000b */
[----:B0-----:R-:W-:-:S05]  /*73d0*/  IADD3 R8, P1, R7, R4, RZ ;  /* 0x0000000407087210 */ /* 0x001fca0007f3e0ff */
[----:B------:R-:W-:-:S05]  /*73e0*/  IMAD.X R9, R242, 0x1, R0, P1 ;  /* 0x00000001f2097824 */ /* 0x000fca00008e0600 */
[----:B------:R4:W2:Y:S01]  /*73f0*/  @!P0 LDG.E.U16 R11, desc[UR14][R8.64] ;  /* 0x0000000e080b8981 */ /* 0x0008a2000c1e1500 */
[----:B------:R-:W-:-:S03]  /*7400*/  PRMT R10, RZ, 0x7610, R10 ;  /* 0x00007610ff0a7816 */ /* 0x000fc6000000000a */
[----:B------:R-:W-:Y:S04]  /*7410*/  STS.U16 [R6+UR12+0x4100], R164 ;  /* 0x004100a406007988 */ /* 0x000fe8000800040c */
[----:B------:R0:W-:Y:S04]  /*7420*/  STS.U16 [R6+UR12+0x4500], R19 ;  /* 0x0045001306007988 */ /* 0x0001e8000800040c */
[----:B------:R-:W-:Y:S01]  /*7430*/  STS.U16 [R6+UR12+0x4900], R20 ;  /* 0x0049001406007988 */ /* 0x000fe2000800040c */
[----:B0-----:R-:W-:-:S03]  /*7440*/  PRMT R19, RZ, 0x7610, R19 ;  /* 0x00007610ff137816 */ /* 0x001fc60000000013 */
[----:B------:R-:W-:Y:S04]  /*7450*/  STL [R1+0x3bc], R242 ;  /* 0x0003bcf201007387 */ /* 0x000fe80000100800 */
[----:B------:R0:W-:Y:S04]  /*7460*/  STS.U16 [R6+UR12+0x4d00], R21 ;  /* 0x004d001506007988 */ /* 0x0001e8000800040c */
[----:B0-----:R-:W2:Y:S01]  /*7470*/  LDL R6, [R1+0x338] ;  /* 0x0003380001067983 */ /* 0x001ea20000100800 */
[----:B------:R-:W-:Y:S02]  /*7480*/  PRMT R18, RZ, 0x7610, R18 ;  /* 0x00007610ff127816 */ /* 0x000fe40000000012 */
[----:B----4-:R-:W-:-:S05]  /*7490*/  IADD3 R8, P1, R243, R4, RZ ;  /* 0x00000004f3087210 */ /* 0x010fca0007f3e0ff */
[----:B---3--:R-:W-:-:S05]  /*74a0*/  IMAD.X R9, R210, 0x1, R0, P1 ;  /* 0x00000001d2097824 */ /* 0x008fca00008e0600 */
[----:B------:R0:W3:Y:S02]  /*74b0*/  @!P0 LDG.E.U16 R10, desc[UR14][R8.64] ;  /* 0x0000000e080a8981 */ /* 0x0000e4000c1e1500 */
[----:B0-----:R-:W-:-:S05]  /*74c0*/  IADD3 R8, P1, R239, R4, RZ ;  /* 0x00000004ef087210 */ /* 0x001fca0007f3e0ff */
[----:B------:R-:W-:Y:S01]  /*74d0*/  IMAD.X R9, R208, 0x1, R0, P1 ;  /* 0x00000001d0097824 */ /* 0x000fe200008e0600 */
[----:B------:R-:W-:Y:S04]  /*74e0*/  STL [R1+0x3c0], R243 ;  /* 0x0003c0f301007387 */ /* 0x000fe80000100800 */
[----:B------:R0:W4:Y:S04]  /*74f0*/  @!P0 LDG.E.U16 R19, desc[UR14][R8.64] ;  /* 0x0000000e08138981 */ /* 0x000128000c1e1500 */
[----:B------:R-:W-:Y:S01]  /*7500*/  STL [R1+0x3c4], R210 ;  /* 0x0003c4d201007387 */ /* 0x000fe20000100800 */
[----:B0-----:R-:W-:-:S03]  /*7510*/  IADD3 R8, P1, R3, R4, RZ ;  /* 0x0000000403087210 */ /* 0x001fc60007f3e0ff */
[----:B------:R-:W-:Y:S04]  /*7520*/  STL [R1+0x3c8], R239 ;  /* 0x0003c8ef01007387 */ /* 0x000fe80000100800 */
[----:B------:R-:W-:Y:S01]  /*7530*/  STL [R1+0x3cc], R208 ;  /* 0x0003ccd001007387 */ /* 0x000fe20000100800 */
[----:B------:R-:W-:-:S03]  /*7540*/  IMAD.X R9, R238, 0x1, R0, P1 ;  /* 0x00000001ee097824 */ /* 0x000fc600008e0600 */
[----:B------:R0:W-:Y:S04]  /*7550*/  STL [R1+0x3d0], R238 ;  /* 0x0003d0ee01007387 */ /* 0x0001e80000100800 */
[----:B------:R1:W3:Y:S04]  /*7560*/  @!P0 LDG.E.U16 R18, desc[UR14][R8.64] ;  /* 0x0000000e08128981 */ /* 0x0002e8000c1e1500 */
[----:B0-----:R-:W2:Y:S01]  /*7570*/  LDL.LU R238, [R1+0x25c] ;  /* 0x00025c0001ee7983 */ /* 0x001ea20000300800 */
[----:B-1----:R-:W-:-:S03]  /*7580*/  IADD3 R8, P1, R236, R4, RZ ;  /* 0x00000004ec087210 */ /* 0x002fc60007f3e0ff */
[----:B------:R0:W-:Y:S04]  /*7590*/  STL [R1+0x3d4], R236 ;  /* 0x0003d4ec01007387 */ /* 0x0001e80000100800 */
[----:B0-----:R-:W4:Y:S01]  /*75a0*/  LDL.LU R236, [R1+0x2e4] ;  /* 0x0002e40001ec7983 */ /* 0x001f220000300800 */
[----:B------:R-:W-:-:S03]  /*75b0*/  IMAD.X R9, R206, 0x1, R0, P1 ;  /* 0x00000001ce097824 */ /* 0x000fc600008e0600 */
[----:B------:R0:W-:Y:S04]  /*75c0*/  STL [R1+0x3d8], R206 ;  /* 0x0003d8ce01007387 */ /* 0x0001e80000100800 */
[----:B0-----:R-:W3:Y:S01]  /*75d0*/  LDL.LU R206, [R1+0x258] ;  /* 0x0002580001ce7983 */ /* 0x001ee20000300800 */
[----:B------:R-:W-:-:S03]  /*75e0*/  PRMT R17, RZ, 0x7610, R17 ;  /* 0x00007610ff117816 */ /* 0x000fc60000000011 */
[----:B------:R-:W-:Y:S04]  /*75f0*/  STS.U16 [R2+UR12+0x4180], R165 ;  /* 0x004180a502007988 */ /* 0x000fe8000800040c */
[----:B------:R-:W-:Y:S04]  /*7600*/  STS.U16 [R2+UR12+0x4580], R22 ;  /* 0x0045801602007988 */ /* 0x000fe8000800040c */
[----:B------:R-:W-:Y:S04]  /*7610*/  STS.U16 [R2+UR12+0x4980], R23 ;  /* 0x0049801702007988 */ /* 0x000fe8000800040c */
[----:B------:R0:W-:Y:S04]  /*7620*/  STS.U16 [R2+UR12+0x4d80], R152 ;  /* 0x004d809802007988 */ /* 0x0001e8000800040c */
[----:B------:R1:W3:Y:S01]  /*7630*/  @!P0 LDG.E.U16 R17, desc[UR14][R8.64] ;  /* 0x0000000e08118981 */ /* 0x0002e2000c1e1500 */
[----:B------:R-:W-:-:S03]  /*7640*/  PRMT R184, RZ, 0x7610, R184 ;  /* 0x00007610ffb87816 */ /* 0x000fc600000000b8 */
[----:B------:R-:W3:Y:S04]  /*7650*/  LDL R3, [R1+0x334] ;  /* 0x0003340001037983 */ /* 0x000ee80000100800 */
[----:B0-----:R-:W3:Y:S01]  /*7660*/  LDL R2, [R1+0x24c] ;  /* 0x00024c0001027983 */ /* 0x001ee20000100800 */
[----:B-1----:R-:W-:-:S05]  /*7670*/  IADD3 R8, P1, R234, R4, RZ ;  /* 0x00000004ea087210 */ /* 0x002fca0007f3e0ff */
[----:B------:R-:W-:Y:S01]  /*7680*/  IMAD.X R9, R204, 0x1, R0, P1 ;  /* 0x00000001cc097824 */ /* 0x000fe200008e0600 */
[----:B------:R-:W-:Y:S04]  /*7690*/  STL [R1+0x3dc], R234 ;  /* 0x0003dcea01007387 */ /* 0x000fe80000100800 */
[----:B------:R2:W3:Y:S04]  /*76a0*/  @!P0 LDG.E.U16 R184, desc[UR14][R8.64] ;  /* 0x0000000e08b88981 */ /* 0x0004e8000c1e1500 */
[----:B------:R-:W-:Y:S01]  /*76b0*/  STL [R1+0x3e0], R204 ;  /* 0x0003e0cc01007387 */ /* 0x000fe20000100800 */
[----:B------:R-:W-:-:S02]  /*76c0*/  PRMT R188, RZ, 0x7610, R188 ;  /* 0x00007610ffbc7816 */ /* 0x000fc400000000bc */
[-C--:B--2---:R-:W-:Y:S01]  /*76d0*/  IADD3 R8, P1, R238, R4.reuse, RZ ;  /* 0x00000004ee087210 */ /* 0x084fe20007f3e0ff */
[----:B------:R-:W-:Y:S04]  /*76e0*/  STL [R1+0x3e4], R238 ;  /* 0x0003e4ee01007387 */ /* 0x000fe80000100800 */
[----:B------:R-:W-:Y:S01]  /*76f0*/  IMAD.X R9, R233, 0x1, R0, P1 ;  /* 0x00000001e9097824 */ /* 0x000fe200008e0600 */
[----:B------:R0:W-:Y:S04]  /*7700*/  STL [R1+0x3e8], R233 ;  /* 0x0003e8e901007387 */ /* 0x0001e80000100800 */
[----:B------:R4:W2:Y:S04]  /*7710*/  @!P0 LDG.E.U16 R188, desc[UR14][R8.64] ;  /* 0x0000000e08bc8981 */ /* 0x0008a8000c1e1500 */
[----:B0-----:R-:W2:Y:S01]  /*7720*/  LDL.LU R233, [R1+0x2dc] ;  /* 0x0002dc0001e97983 */ /* 0x001ea20000300800 */
[----:B----4-:R-:W-:-:S03]  /*7730*/  IADD3 R8, P1, R236, R4, RZ ;  /* 0x00000004ec087210 */ /* 0x010fc60007f3e0ff */
[----:B------:R0:W-:Y:S04]  /*7740*/  STL [R1+0x3ec], R236 ;  /* 0x0003ecec01007387 */ /* 0x0001e80000100800 */
[----:B0-----:R-:W4:Y:S01]  /*7750*/  LDL.LU R236, [R1+0x248] ;  /* 0x0002480001ec7983 */ /* 0x001f220000300800 */
[----:B------:R-:W-:Y:S01]  /*7760*/  PRMT R187, RZ, 0x7610, R187 ;  /* 0x00007610ffbb7816 */ /* 0x000fe200000000bb */
[----:B---3--:R-:W-:-:S05]  /*7770*/  IMAD.X R9, R206, 0x1, R0, P1 ;  /* 0x00000001ce097824 */ /* 0x008fca00008e0600 */
[----:B------:R0:W3:Y:S01]  /*7780*/  @!P0 LDG.E.U16 R187, desc[UR14][R8.64] ;  /* 0x0000000e08bb8981 */ /* 0x0000e2000c1e1500 */
[----:B------:R-:W-:Y:S02]  /*7790*/  PRMT R186, RZ, 0x7610, R186 ;  /* 0x00007610ffba7816 */ /* 0x000fe400000000ba */
[----:B0-----:R-:W-:-:S05]  /*77a0*/  IADD3 R8, P1, R230, R4, RZ ;  /* 0x00000004e6087210 */ /* 0x001fca0007f3e0ff */
[----:B------:R-:W-:Y:S01]  /*77b0*/  IMAD.X R9, R202, 0x1, R0, P1 ;  /* 0x00000001ca097824 */ /* 0x000fe200008e0600 */
[----:B------:R-:W-:Y:S04]  /*77c0*/  STL [R1+0x3f0], R206 ;  /* 0x0003f0ce01007387 */ /* 0x000fe80000100800 */
[----:B------:R0:W3:Y:S04]  /*77d0*/  @!P0 LDG.E.U16 R186, desc[UR14][R8.64] ;  /* 0x0000000e08ba8981 */ /* 0x0000e8000c1e1500 */
[----:B------:R-:W-:Y:S04]  /*77e0*/  STL [R1+0x3f4], R230 ;  /* 0x0003f4e601007387 */ /* 0x000fe80000100800 */
[----:B------:R-:W-:Y:S01]  /*77f0*/  STL [R1+0x3f8], R202 ;  /* 0x0003f8ca01007387 */ /* 0x000fe20000100800 */
[----:B0-----:R-:W-:-:S03]  /*7800*/  IADD3 R8, P1, R2, R4, RZ ;  /* 0x0000000402087210 */ /* 0x001fc60007f3e0ff */
[----:B------:R-:W3:Y:S04]  /*7810*/  LDL R27, [R1+0x2d4] ;  /* 0x0002d400011b7983 */ /* 0x000ee80000100800 */
[----:B------:R-:W3:Y:S01]  /*7820*/  LDL R2, [R1+0x330] ;  /* 0x0003300001027983 */ /* 0x000ee20000100800 */
[----:B------:R-:W-:-:S03]  /*7830*/  IMAD.X R9, R229, 0x1, R0, P1 ;  /* 0x00000001e5097824 */ /* 0x000fc600008e0600 */
[----:B------:R-:W3:Y:S04]  /*7840*/  LDL.LU R25, [R1+0x228] ;  /* 0x0002280001197983 */ /* 0x000ee80000300800 */
[----:B------:R-:W3:Y:S04]  /*7850*/  LDL.LU R24, [R1+0x2cc] ;  /* 0x0002cc0001187983 */ /* 0x000ee80000300800 */
[----:B------:R0:W-:Y:S01]  /*7860*/  STL [R1+0x3fc], R229 ;  /* 0x0003fce501007387 */ /* 0x0001e20000100800 */
[----:B------:R-:W-:-:S06]  /*7870*/  PRMT R185, RZ, 0x7610, R185 ;  /* 0x00007610ffb97816 */ /* 0x000fcc00000000b9 */
[----:B------:R2:W3:Y:S04]  /*7880*/  @!P0 LDG.E.U16 R185, desc[UR14][R8.64] ;  /* 0x0000000e08b98981 */ /* 0x0004e8000c1e1500 */
[----:B0-----:R-:W3:Y:S01]  /*7890*/  LDL.LU R229, [R1+0x23c] ;  /* 0x00023c0001e57983 */ /* 0x001ee20000300800 */
[----:B------:R-:W-:-:S03]  /*78a0*/  PRMT R190, RZ, 0x7610, R190 ;  /* 0x00007610ffbe7816 */ /* 0x000fc600000000be */
[----:B------:R-:W-:Y:S04]  /*78b0*/  STS.U16 [R6+UR12+0x4200], R166 ;  /* 0x004200a606007988 */ /* 0x000fe8000800040c */
[----:B------:R-:W-:Y:S04]  /*78c0*/  STS.U16 [R6+UR12+0x4600], R153 ;  /* 0x0046009906007988 */ /* 0x000fe8000800040c */
[----:B------:R-:W-:Y:S04]  /*78d0*/  STS.U16 [R6+UR12+0x4a00], R154 ;  /* 0x004a009a06007988 */ /* 0x000fe8000800040c */
[----:B------:R-:W-:Y:S04]  /*78e0*/  STS.U16 [R6+UR12+0x4e00], R155 ;  /* 0x004e009b06007988 */ /* 0x000fe8000800040c */
[----:B------:R-:W-:Y:S04]  /*78f0*/  STS.U16 [R3+UR12+0x4280], R168 ;  /* 0x004280a803007988 */ /* 0x000fe8000800040c */
[----:B------:R-:W-:Y:S04]  /*7900*/  STS.U16 [R3+UR12+0x4680], R156 ;  /* 0x0046809c03007988 */ /* 0x000fe8000800040c */
[----:B------:R-:W-:Y:S04]  /*7910*/  STS.U16 [R3+UR12+0x4a80], R157 ;  /* 0x004a809d03007988 */ /* 0x000fe8000800040c */
[----:B------:R-:W-:Y:S01]  /*7920*/  STS.U16 [R3+UR12+0x4e80], R158 ;  /* 0x004e809e03007988 */ /* 0x000fe2000800040c */
[----:B--2---:R-:W-:-:S03]  /*7930*/  IADD3 R8, P1, R233, R4, RZ ;  /* 0x00000004e9087210 */ /* 0x004fc60007f3e0ff */
[----:B------:R0:W-:Y:S04]  /*7940*/  STL [R1+0x400], R233 ;  /* 0x000400e901007387 */ /* 0x0001e80000100800 */
[----:B0-----:R-:W2:Y:S01]  /*7950*/  LDL.LU R233, [R1+0x238] ;  /* 0x0002380001e97983 */ /* 0x001ea20000300800 */
[----:B----4-:R-:W-:-:S03]  /*7960*/  IMAD.X R9, R236, 0x1, R0, P1 ;  /* 0x00000001ec097824 */ /* 0x010fc600008e0600 */
[----:B------:R-:W-:Y:S04]  /*7970*/  STL [R1+0x404], R236 ;  /* 0x000404ec01007387 */ /* 0x000fe80000100800 */
[----:B------:R0:W4:Y:S04]  /*7980*/  @!P0 LDG.E.U16 R190, desc[UR14][R8.64] ;  /* 0x0000000e08be8981 */ /* 0x000128000c1e1500 */
[----:B------:R1:W-:Y:S01]  /*7990*/  STL [R1+0x408], R226 ;  /* 0x000408e201007387 */ /* 0x0003e20000100800 */
[----:B0-----:R-:W-:-:S03]  /*79a0*/  IADD3 R8, P1, R226, R4, RZ ;  /* 0x00000004e2087210 */ /* 0x001fc60007f3e0ff */
[----:B-1----:R-:W4:Y:S04]  /*79b0*/  LDL.LU R226, [R1+0x22c] ;  /* 0x00022c0001e27983 */ /* 0x002f280000300800 */
[----:B------:R-:W4:Y:S04]  /*79c0*/  LDL.LU R218, [R1+0x2b8] ;  /* 0x0002b80001da7983 */ /* 0x000f280000300800 */
[----:B------:R-:W4:Y:S04]  /*79d0*/  LDL.LU R196, [R1+0x318] ;  /* 0x0003180001c47983 */ /* 0x000f280000300800 */
[----:B------:R-:W4:Y:S04]  /*79e0*/  LDL.LU R3, [R1+0x21c] ;  /* 0x00021c0001037983 */ /* 0x000f280000300800 */
[----:B------:R-:W4:Y:S04]  /*79f0*/  LDL.LU R14, [R1+0x2bc] ;  /* 0x0002bc00010e7983 */ /* 0x000f280000300800 */
[----:B------:R-:W4:Y:S04]  /*7a00*/  LDL.LU R6, [R1+0x220] ;  /* 0x0002200001067983 */ /* 0x000f280000300800 */
[----:B------:R-:W4:Y:S01]  /*7a10*/  LDL.LU R7, [R1+0x2c4] ;  /* 0x0002c40001077983 */ /* 0x000f220000300800 */
[----:B------:R-:W-:Y:S01]  /*7a20*/  PRMT R189, RZ, 0x7610, R189 ;  /* 0x00007610ffbd7816 */ /* 0x000fe200000000bd */
[----:B------:R-:W-:Y:S01]  /*7a30*/  IMAD.X R9, R200, 0x1, R0, P1 ;  /* 0x00000001c8097824 */ /* 0x000fe200008e0600 */
[----:B------:R-:W-:-:S02]  /*7a40*/  PRMT R176, RZ, 0x7610, R176 ;  /* 0x00007610ffb07816 */ /* 0x000fc400000000b0 */
[----:B------:R-:W-:Y:S02]  /*7a50*/  PRMT R173, RZ, 0x7610, R173 ;  /* 0x00007610ffad7816 */ /* 0x000fe400000000ad */
[----:B------:R-:W-:Y:S01]  /*7a60*/  PRMT R172, RZ, 0x7610, R172 ;  /* 0x00007610ffac7816 */ /* 0x000fe200000000ac */
[----:B------:R0:W4:Y:S01]  /*7a70*/  @!P0 LDG.E.U16 R189, desc[UR14][R8.64] ;  /* 0x0000000e08bd8981 */ /* 0x000122000c1e1500 */
[----:B------:R-:W-:-:S03]  /*7a80*/  PRMT R171, RZ, 0x7610, R171 ;  /* 0x00007610ffab7816 */ /* 0x000fc600000000ab */
[----:B---3--:R-:W-:Y:S04]  /*7a90*/  STS.U16 [R2+UR12+0x4300], R169 ;  /* 0x004300a902007988 */ /* 0x008fe8000800040c */
[----:B------:R-:W3:Y:S01]  /*7aa0*/  LDL R28, [R1+0x32c] ;  /* 0x00032c00011c7983 */ /* 0x000ee20000100800 */
[----:B0-----:R-:W-:-:S05]  /*7ab0*/  IADD3 R8, P1, R229, R4, RZ ;  /* 0x00000004e5087210 */ /* 0x001fca0007f3e0ff */
[----:B------:R-:W-:-:S05]  /*7ac0*/  IMAD.X R9, R225, 0x1, R0, P1 ;  /* 0x00000001e1097824 */ /* 0x000fca00008e0600 */
[----:B------:R0:W3:Y:S02]  /*7ad0*/  @!P0 LDG.E.U16 R176, desc[UR14][R8.64] ;  /* 0x0000000e08b08981 */ /* 0x0000e4000c1e1500 */
[----:B0-----:R-:W-:Y:S02]  /*7ae0*/  IADD3 R8, P1, R27, R4, RZ ;  /* 0x000000041b087210 */ /* 0x001fe40007f3e0ff */
[----:B------:R-:W-:Y:S04]  /*7af0*/  STS.U16 [R2+UR12+0x4700], R167 ;  /* 0x004700a702007988 */ /* 0x000fe8000800040c */
[----:B------:R-:W-:Y:S04]  /*7b00*/  STS.U16 [R2+UR12+0x4b00], R159 ;  /* 0x004b009f02007988 */ /* 0x000fe8000800040c */
[----:B------:R-:W3:Y:S04]  /*7b10*/  LDL R27, [R1+0x310] ;  /* 0x00031000011b7983 */ /* 0x000ee80000100800 */
[----:B------:R0:W-:Y:S04]  /*7b20*/  STS.U16 [R2+UR12+0x4f00], R160 ;  /* 0x004f00a002007988 */ /* 0x0001e8000800040c */
[----:B------:R-:W3:Y:S01]  /*7b30*/  LDL.LU R216, [R1+0x200] ;  /* 0x0002000001d87983 */ /* 0x000ee20000300800 */
[----:B------:R-:W-:-:S03]  /*7b40*/  PRMT R170, RZ, 0x7610, R170 ;  /* 0x00007610ffaa7816 */ /* 0x000fc600000000aa */
[----:B0-----:R-:W3:Y:S01]  /*7b50*/  LDL.LU R2, [R1+0x210] ;  /* 0x0002100001027983 */ /* 0x001ee20000300800 */
[----:B--2---:R-:W-:-:S05]  /*7b60*/  IMAD.X R9, R233, 0x1, R0, P1 ;  /* 0x00000001e9097824 */ /* 0x004fca00008e0600 */
[----:B------:R0:W2:Y:S02]  /*7b70*/  @!P0 LDG.E.U16 R173, desc[UR14][R8.64] ;  /* 0x0000000e08ad8981 */ /* 0x0000a4000c1e1500 */
[----:B0-----:R-:W-:-:S05]  /*7b80*/  IADD3 R8, P1, R222, R4, RZ ;  /* 0x00000004de087210 */ /* 0x001fca0007f3e0ff */
[----:B------:R-:W-:-:S05]  /*7b90*/  IMAD.X R9, R198, 0x1, R0, P1 ;  /* 0x00000001c6097824 */ /* 0x000fca00008e0600 */
[----:B------:R4:W2:Y:S02]  /*7ba0*/  @!P0 LDG.E.U16 R172, desc[UR14][R8.64] ;  /* 0x0000000e08ac8981 */ /* 0x0008a4000c1e1500 */
[----:B----4-:R-:W-:-:S05]  /*7bb0*/  IADD3 R8, P1, R226, R4, RZ ;  /* 0x00000004e2087210 */ /* 0x010fca0007f3e0ff */
[----:B------:R-:W-:-:S05]  /*7bc0*/  IMAD.X R9, R221, 0x1, R0, P1 ;  /* 0x00000001dd097824 */ /* 0x000fca00008e0600 */
[----:B------:R0:W4:Y:S02]  /*7bd0*/  @!P0 LDG.E.U16 R171, desc[UR14][R8.64] ;  /* 0x0000000e08ab8981 */ /* 0x000124000c1e1500 */
[----:B0-----:R-:W-:-:S05]  /*7be0*/  IADD3 R8, P1, R24, R4, RZ ;  /* 0x0000000418087210 */ /* 0x001fca0007f3e0ff */
[--C-:B------:R-:W-:Y:S01]  /*7bf0*/  IMAD.X R9, R25, 0x1, R0.reuse, P1 ;  /* 0x0000000119097824 */ /* 0x100fe200008e0600 */
[----:B------:R0:W-:Y:S04]  /*7c00*/  STL [R1+0x374], R7 ;  /* 0x0003740701007387 */ /* 0x0001e80000100800 */
[----:B------:R1:W4:Y:S02]  /*7c10*/  @!P0 LDG.E.U16 R170, desc[UR14][R8.64] ;  /* 0x0000000e08aa8981 */ /* 0x000324000c1e1500 */
[----:B-1----:R-:W-:Y:S02]  /*7c20*/  IADD3 R8, P1, R7, R4, RZ ;  /* 0x0000000407087210 */ /* 0x002fe40007f3e0ff */
[----:B0-----:R-:W2:Y:S03]  /*7c30*/  LDL.LU R7, [R1+0x2ac] ;  /* 0x0002ac0001077983 */ /* 0x001ea60000300800 */
[----:B------:R-:W-:Y:S01]  /*7c40*/  IMAD.X R9, R6, 0x1, R0, P1 ;  /* 0x0000000106097824 */ /* 0x000fe200008e0600 */
[----:B------:R0:W-:Y:S04]  /*7c50*/  STL [R1+0x378], R6 ;  /* 0x0003780601007387 */ /* 0x0001e80000100800 */
[----:B0-----:R-:W4:Y:S01]  /*7c60*/  LDL.LU R6, [R1+0x20c] ;  /* 0x00020c0001067983 */ /* 0x001f220000300800 */
[----:B------:R-:W-:-:S06]  /*7c70*/  PRMT R169, RZ, 0x7610, R169 ;  /* 0x00007610ffa97816 */ /* 0x000fcc00000000a9 */
[----:B------:R0:W4:Y:S01]  /*7c80*/  @!P0 LDG.E.U16 R169, desc[UR14][R8.64] ;  /* 0x0000000e08a98981 */ /* 0x000122000c1e1500 */
[----:B------:R-:W-:Y:S02]  /*7c90*/  PRMT R168, RZ, 0x7610, R168 ;  /* 0x00007610ffa87816 */ /* 0x000fe400000000a8 */
[----:B0-----:R-:W-:-:S05]  /*7ca0*/  IADD3 R8, P1, R14, R4, RZ ;  /* 0x000000040e087210 */ /* 0x001fca0007f3e0ff */
[----:B------:R-:W-:-:S05]  /*7cb0*/  IMAD.X R9, R3, 0x1, R0, P1 ;  /* 0x0000000103097824 */ /* 0x000fca00008e0600 */
[----:B------:R0:W4:Y:S01]  /*7cc0*/  @!P0 LDG.E.U16 R168, desc[UR14][R8.64] ;  /* 0x0000000e08a88981 */ /* 0x000122000c1e1500 */
[----:B------:R-:W-:Y:S02]  /*7cd0*/  PRMT R167, RZ, 0x7610, R167 ;  /* 0x00007610ffa77816 */ /* 0x000fe400000000a7 */
[----:B0-----:R-:W-:-:S05]  /*7ce0*/  IADD3 R8, P1, R196, R4, RZ ;  /* 0x00000004c4087210 */ /* 0x001fca0007f3e0ff */
[----:B------:R-:W-:-:S05]  /*7cf0*/  IMAD.X R9, R218, 0x1, R0, P1 ;  /* 0x00000001da097824 */ /* 0x000fca00008e0600 */
[----:B------:R3:W4:Y:S01]  /*7d00*/  @!P0 LDG.E.U16 R167, desc[UR14][R8.64] ;  /* 0x0000000e08a78981 */ /* 0x000722000c1e1500 */
[----:B------:R-:W-:Y:S02]  /*7d10*/  PRMT R166, RZ, 0x7610, R166 ;  /* 0x00007610ffa67816 */ /* 0x000fe400000000a6 */
[----:B---3--:R-:W-:-:S05]  /*7d20*/  IADD3 R8, P1, R2, R4, RZ ;  /* 0x0000000402087210 */ /* 0x008fca0007f3e0ff */
[----:B------:R-:W-:-:S05]  /*7d30*/  IMAD.X R9, R217, 0x1, R0, P1 ;  /* 0x00000001d9097824 */ /* 0x000fca00008e0600 */
[----:B------:R2:W3:Y:S01]  /*7d40*/  @!P0 LDG.E.U16 R166, desc[UR14][R8.64] ;  /* 0x0000000e08a68981 */ /* 0x0004e2000c1e1500 */
[----:B------:R-:W-:-:S03]  /*7d50*/  PRMT R165, RZ, 0x7610, R165 ;  /* 0x00007610ffa57816 */ /* 0x000fc600000000a5 */
[----:B------:R0:W-:Y:S04]  /*7d60*/  STL [R1+0x380], R14 ;  /* 0x0003800e01007387 */ /* 0x0001e80000100800 */
[----:B------:R1:W-:Y:S04]  /*7d70*/  STS.U16 [R28+UR12+0x4380], R193 ;  /* 0x004380c11c007988 */ /* 0x0003e8000800040c */
[----:B0-----:R-:W3:Y:S04]  /*7d80*/  LDL.LU R14, [R1+0x2a8] ;  /* 0x0002a800010e7983 */ /* 0x001ee80000300800 */
[----:B------:R-:W-:Y:S04]  /*7d90*/  STL [R1+0x384], R3 ;  /* 0x0003840301007387 */ /* 0x000fe80000100800 */
[----:B------:R-:W-:Y:S01]  /*7da0*/  STL [R1+0x394], R196 ;  /* 0x000394c401007387 */ /* 0x000fe20000100800 */
[----:B-1----:R-:W-:-:S03]  /*7db0*/  IMAD.MOV.U32 R193, RZ, RZ, R26 ;  /* 0x000000ffffc17224 */ /* 0x002fc600078e001a */
[----:B------:R0:W-:Y:S04]  /*7dc0*/  STS.U16 [R28+UR12+0x4780], R192 ;  /* 0x004780c01c007988 */ /* 0x0001e8000800040c */
[----:B------:R-:W-:Y:S04]  /*7dd0*/  STL [R1+0x3a8], R218 ;  /* 0x0003a8da01007387 */ /* 0x000fe80000100800 */
[----:B------:R1:W-:Y:S01]  /*7de0*/  STS.U16 [R28+UR12+0x4b80], R191 ;  /* 0x004b80bf1c007988 */ /* 0x0003e2000800040c */
[----:B0-----:R-:W-:-:S03]  /*7df0*/  IMAD.MOV.U32 R192, RZ, RZ, R25 ;  /* 0x000000ffffc07224 */ /* 0x001fc600078e0019 */
[----:B------:R-:W3:Y:S04]  /*7e00*/  LDL.LU R251, [R1+0x308] ;  /* 0x0003080001fb7983 */ /* 0x000ee80000300800 */
[----:B------:R-:W3:Y:S01]  /*7e10*/  LDL.LU R3, [R1+0x29c] ;  /* 0x00029c0001037983 */ /* 0x000ee20000300800 */
[----:B-1----:R-:W-:-:S03]  /*7e20*/  IMAD.MOV.U32 R191, RZ, RZ, R24 ;  /* 0x000000ffffbf7224 */ /* 0x002fc600078e0018 */
[----:B------:R-:W3:Y:S04]  /*7e30*/  LDL.LU.64 R24, [R1] ;  /* 0x0000000001187983 */ /* 0x000ee80000300a00 */
[----:B------:R0:W-:Y:S01]  /*7e40*/  STS.U16 [R28+UR12+0x4f80], R161 ;  /* 0x004f80a11c007988 */ /* 0x0001e2000800040c */
[----:B--2---:R-:W-:-:S05]  /*7e50*/  IADD3 R8, P1, R7, R4, RZ ;  /* 0x0000000407087210 */ /* 0x004fca0007f3e0ff */
[----:B----4-:R-:W-:-:S05]  /*7e60*/  IMAD.X R9, R6, 0x1, R0, P1 ;  /* 0x0000000106097824 */ /* 0x010fca00008e0600 */
[----:B------:R1:W2:Y:S02]  /*7e70*/  @!P0 LDG.E.U16 R165, desc[UR14][R8.64] ;  /* 0x0000000e08a58981 */ /* 0x0002a4000c1e1500 */
[----:B-1----:R-:W-:Y:S02]  /*7e80*/  IADD3 R8, P1, R27, R4, RZ ;  /* 0x000000041b087210 */ /* 0x002fe40007f3e0ff */
[----:B------:R-:W4:Y:S04]  /*7e90*/  LDL.LU.64 R26, [R1+0x8] ;  /* 0x00000800011a7983 */ /* 0x000f280000300a00 */
[----:B0-----:R-:W4:Y:S04]  /*7ea0*/  LDL.LU.64 R28, [R1+0x10] ;  /* 0x00001000011c7983 */ /* 0x001f280000300a00 */
[----:B------:R-:W4:Y:S04]  /*7eb0*/  LDL.LU.64 R30, [R1+0x18] ;  /* 0x00001800011e7983 */ /* 0x000f280000300a00 */
        /* <DEDUP_REMOVED lines=60> */
[----:B------:R-:W2:Y:S04]  /*8280*/  LDL.LU R236, [R1+0x234] ;  /* 0x0002340001ec7983 */ /* 0x000ea80000300800 */
[----:B------:R-:W4:Y:S04]  /*8290*/  LDL.LU R202, [R1+0x240] ;  /* 0x0002400001ca7983 */ /* 0x000f280000300800 */
        /* <DEDUP_REMOVED lines=17> */
[----:B------:R0:W-:Y:S04]  /*83b0*/  STS.U16 [R5+UR12+0x400], R174 ;  /* 0x000400ae05007988 */ /* 0x0001e8000800040c */
[----:B------:R1:W-:Y:S04]  /*83c0*/  STS.U16 [R5+UR12+0x600], R175 ;  /* 0x000600af05007988 */ /* 0x0003e8000800040c */
[----:B0-----:R-:W4:Y:S04]  /*83d0*/  LDL.LU R174, [R1+0x230] ;  /* 0x0002300001ae7983 */ /* 0x001f280000300800 */
[----:B-1----:R-:W4:Y:S01]  /*83e0*/  LDL.LU R175, [R1+0x2d0] ;  /* 0x0002d00001af7983 */ /* 0x002f220000300800 */
[----:B------:R-:W-:Y:S01]  /*83f0*/  PRMT R164, RZ, 0x7610, R164 ;  /* 0x00007610ffa47816 */ /* 0x000fe200000000a4 */
[----:B---3--:R-:W-:-:S05]  /*8400*/  IMAD.X R9, R14, 0x1, R0, P1 ;  /* 0x000000010e097824 */ /* 0x008fca00008e0600 */
[----:B------:R0:W3:Y:S04]  /*8410*/  @!P0 LDG.E.U16 R164, desc[UR14][R8.64] ;  /* 0x0000000e08a48981 */ /* 0x0000e8000c1e1500 */
[----:B------:R1:W-:Y:S01]  /*8420*/  STS.U16 [R5+UR12+0x200], R163 ;  /* 0x000200a305007988 */ /* 0x0003e2000800040c */
[----:B0-----:R-:W-:Y:S02]  /*8430*/  IADD3 R8, P1, R216, R4, RZ ;  /* 0x00000004d8087210 */ /* 0x001fe40007f3e0ff */
[----:B-1----:R-:W-:-:S03]  /*8440*/  PRMT R163, RZ, 0x7610, R163 ;  /* 0x00007610ffa37816 */ /* 0x002fc600000000a3 */
[----:B------:R-:W-:Y:S01]  /*8450*/  IMAD.X R9, R215, 0x1, R0, P1 ;  /* 0x00000001d7097824 */ /* 0x000fe200008e0600 */
[----:B------:R0:W-:Y:S04]  /*8460*/  STS.U16 [R5+UR12], R162 ;  /* 0x000000a205007988 */ /* 0x0001e8000800040c */
[----:B------:R1:W3:Y:S01]  /*8470*/  @!P0 LDG.E.U16 R163, desc[UR14][R8.64] ;  /* 0x0000000e08a38981 */ /* 0x0002e2000c1e1500 */
[----:B0-----:R-:W-:Y:S02]  /*8480*/  PRMT R162, RZ, 0x7610, R162 ;  /* 0x00007610ffa27816 */ /* 0x001fe400000000a2 */
[----:B-1----:R-:W-:-:S05]  /*8490*/  IADD3 R8, P1, R3, R4, RZ ;  /* 0x0000000403087210 */ /* 0x002fca0007f3e0ff */
[----:B------:R-:W-:-:S05]  /*84a0*/  IMAD.X R9, R252, 0x1, R0, P1 ;  /* 0x00000001fc097824 */ /* 0x000fca00008e0600 */
[----:B------:R0:W3:Y:S01]  /*84b0*/  @!P0 LDG.E.U16 R162, desc[UR14][R8.64] ;  /* 0x0000000e08a28981 */ /* 0x0000e2000c1e1500 */
[----:B------:R-:W-:Y:S02]  /*84c0*/  PRMT R161, RZ, 0x7610, R161 ;  /* 0x00007610ffa17816 */ /* 0x000fe400000000a1 */
[----:B0-----:R-:W-:Y:S02]  /*84d0*/  IADD3 R8, P1, R251, R4, RZ ;  /* 0x00000004fb087210 */ /* 0x001fe40007f3e0ff */
[----:B------:R-:W-:Y:S02]  /*84e0*/  PRMT R160, RZ, 0x7610, R160 ;  /* 0x00007610ffa07816 */ /* 0x000fe400000000a0 */
[----:B------:R-:W-:Y:S02]  /*84f0*/  PRMT R159, RZ, 0x7610, R159 ;  /* 0x00007610ff9f7816 */ /* 0x000fe4000000009f */
[----:B------:R-:W-:Y:S02]  /*8500*/  PRMT R158, RZ, 0x7610, R158 ;  /* 0x00007610ff9e7816 */ /* 0x000fe4000000009e */
[----:B------:R-:W-:-:S02]  /*8510*/  PRMT R157, RZ, 0x7610, R157 ;  /* 0x00007610ff9d7816 */ /* 0x000fc4000000009d */
[----:B------:R-:W-:Y:S02]  /*8520*/  PRMT R156, RZ, 0x7610, R156 ;  /* 0x00007610ff9c7816 */ /* 0x000fe4000000009c */
[----:B------:R-:W-:Y:S02]  /*8530*/  PRMT R155, RZ, 0x7610, R155 ;  /* 0x00007610ff9b7816 */ /* 0x000fe4000000009b */
[----:B------:R-:W-:Y:S02]  /*8540*/  PRMT R154, RZ, 0x7610, R154 ;  /* 0x00007610ff9a7816 */ /* 0x000fe4000000009a */
[----:B------:R-:W-:Y:S02]  /*8550*/  PRMT R153, RZ, 0x7610, R153 ;  /* 0x00007610ff997816 */ /* 0x000fe40000000099 */
[----:B------:R-:W-:Y:S02]  /*8560*/  PRMT R152, RZ, 0x7610, R152 ;  /* 0x00007610ff987816 */ /* 0x000fe40000000098 */
[----:B------:R-:W-:-:S02]  /*8570*/  PRMT R23, RZ, 0x7610, R23 ;  /* 0x00007610ff177816 */ /* 0x000fc40000000017 */
[----:B------:R-:W-:Y:S02]  /*8580*/  PRMT R22, RZ, 0x7610, R22 ;  /* 0x00007610ff167816 */ /* 0x000fe40000000016 */
[----:B------:R-:W-:Y:S02]  /*8590*/  PRMT R21, RZ, 0x7610, R21 ;  /* 0x00007610ff157816 */ /* 0x000fe40000000015 */
[----:B------:R-:W-:Y:S01]  /*85a0*/  PRMT R20, RZ, 0x7610, R20 ;  /* 0x00007610ff147816 */ /* 0x000fe20000000014 */
[----:B------:R0:W-:Y:S02]  /*85b0*/  STS.U16 [R5+UR12+0x2200], R19 ;  /* 0x0022001305007988 */ /* 0x0001e4000800040c */
[----:B0-----:R-:W-:Y:S02]  /*85c0*/  PRMT R19, RZ, 0x7610, R19 ;  /* 0x00007610ff137816 */ /* 0x001fe40000000013 */
[----:B------:R0:W-:Y:S02]  /*85d0*/  STS.U16 [R5+UR12+0x2400], R18 ;  /* 0x0024001205007988 */ /* 0x0001e4000800040c */
[----:B0-----:R-:W-:-:S02]  /*85e0*/  PRMT R18, RZ, 0x7610, R18 ;  /* 0x00007610ff127816 */ /* 0x001fc40000000012 */
[----:B------:R0:W-:Y:S01]  /*85f0*/  STS.U16 [R5+UR12+0x2600], R17 ;  /* 0x0026001105007988 */ /* 0x0001e2000800040c */
[----:B--2---:R-:W-:-:S05]  /*8600*/  IMAD.X R9, R214, 0x1, R0, P1 ;  /* 0x00000001d6097824 */ /* 0x004fca00008e0600 */
[----:B------:R1:W2:Y:S02]  /*8610*/  @!P0 LDG.E.U16 R161, desc[UR14][R8.64] ;  /* 0x0000000e08a18981 */ /* 0x0002a4000c1e1500 */
[----:B-1----:R-:W-:-:S05]  /*8620*/  IADD3 R8, P1, R249, R4, RZ ;  /* 0x00000004f9087210 */ /* 0x002fca0007f3e0ff */
[----:B------:R-:W-:-:S05]  /*8630*/  IMAD.X R9, R213, 0x1, R0, P1 ;  /* 0x00000001d5097824 */ /* 0x000fca00008e0600 */
[----:B------:R4:W2:Y:S02]  /*8640*/  @!P0 LDG.E.U16 R160, desc[UR14][R8.64] ;  /* 0x0000000e08a08981 */ /* 0x0008a4000c1e1500 */
[----:B----4-:R-:W-:-:S05]  /*8650*/  IADD3 R8, P1, R196, R4, RZ ;  /* 0x00000004c4087210 */ /* 0x010fca0007f3e0ff */
[----:B------:R-:W-:-:S05]  /*8660*/  IMAD.X R9, R248, 0x1, R0, P1 ;  /* 0x00000001f8097824 */ /* 0x000fca00008e0600 */
[----:B------:R1:W4:Y:S02]  /*8670*/  @!P0 LDG.E.U16 R159, desc[UR14][R8.64] ;  /* 0x0000000e089f8981 */ /* 0x000324000c1e1500 */
[----:B-1----:R-:W-:-:S05]  /*8680*/  IADD3 R8, P1, R250, R4, RZ ;  /* 0x00000004fa087210 */ /* 0x002fca0007f3e0ff */
        /* <DEDUP_REMOVED lines=37> */
[----:B------:R1:W4:Y:S01]  /*88e0*/  @!P0 LDG.E.U16 R18, desc[UR14][R8.64] ;  /* 0x0000000e08128981 */ /* 0x000322000c1e1500 */
[----:B0-----:R-:W-:Y:S02]  /*88f0*/  PRMT R17, RZ, 0x7610, R17 ;  /* 0x00007610ff117816 */ /* 0x001fe40000000011 */
[----:B-1----:R-:W-:-:S05]  /*8900*/  IADD3 R8, P1, R228, R4, RZ ;  /* 0x00000004e4087210 */ /* 0x002fca0007f3e0ff */
[----:B------:R-:W-:Y:S01]  /*8910*/  IMAD.X R9, R201, 0x1, R0, P1 ;  /* 0x00000001c9097824 */ /* 0x000fe200008e0600 */
[----:B------:R0:W-:Y:S04]  /*8920*/  STS.U16 [R5+UR12+0x1600], R16 ;  /* 0x0016001005007988 */ /* 0x0001e8000800040c */
        /* <DEDUP_REMOVED lines=28> */
[----:B------:R-:W-:-:S05]  /*8af0*/  IMAD.X R9, R197, 0x1, R0, P1 ;  /* 0x00000001c5097824 */ /* 0x000fca00008e0600 */
[----:B------:R-:W4:Y:S04]  /*8b00*/  @!P0 LDG.E.U16 R10, desc[UR14][R8.64] ;  /* 0x0000000e080a8981 */ /* 0x000f28000c1e1500 */
[----:B------:R0:W-:Y:S04]  /*8b10*/  STS.U16 [R5+UR12+0x800], R183 ;  /* 0x000800b705007988 */ /* 0x0001e8000800040c */
[----:B------:R-:W-:Y:S01]  /*8b20*/  STS.U16 [R5+UR12+0xa00], R182 ;  /* 0x000a00b605007988 */ /* 0x000fe2000800040c */
[----:B0-----:R-:W-:-:S03]  /*8b30*/  LOP3.LUT R183, R5, 0x20, RZ, 0x3c, !PT ;  /* 0x0000002005b77812 */ /* 0x001fc600078e3cff */
[----:B------:R-:W-:Y:S04]  /*8b40*/  STS.U16 [R5+UR12+0xc00], R181 ;  /* 0x000c00b505007988 */ /* 0x000fe8000800040c */
        /* <DEDUP_REMOVED lines=22> */
[----:B---3--:R-:W-:Y:S04]  /*8cb0*/  STS.U16 [R183+UR12+0xb00], R164 ;  /* 0x000b00a4b7007988 */ /* 0x008fe8000800040c */
[----:B------:R-:W-:Y:S04]  /*8cc0*/  STS.U16 [R183+UR12+0xd00], R163 ;  /* 0x000d00a3b7007988 */ /* 0x000fe8000800040c */
[----:B------:R-:W-:Y:S04]  /*8cd0*/  STS.U16 [R183+UR12+0xf00], R162 ;  /* 0x000f00a2b7007988 */ /* 0x000fe8000800040c */
[----:B--2---:R-:W-:Y:S04]  /*8ce0*/  STS.U16 [R183+UR12+0x1100], R161 ;  /* 0x001100a1b7007988 */ /* 0x004fe8000800040c */
[----:B------:R-:W-:Y:S04]  /*8cf0*/  STS.U16 [R183+UR12+0x1300], R160 ;  /* 0x001300a0b7007988 */ /* 0x000fe8000800040c */
[----:B----4-:R-:W-:Y:S04]  /*8d00*/  STS.U16 [R183+UR12+0x1500], R159 ;  /* 0x0015009fb7007988 */ /* 0x010fe8000800040c */
        /* <DEDUP_REMOVED lines=18> */
[----:B------:R0:W-:Y:S04]  /*8e30*/  STS.U16 [R183+UR12+0x3b00], R11 ;  /* 0x003b000bb7007988 */ /* 0x0001e8000800040c */
[----:B------:R1:W-:Y:S01]  /*8e40*/  STS.U16 [R183+UR12+0x3d00], R10 ;  /* 0x003d000ab7007988 */ /* 0x0003e2000800040c */
[----:B------:R2:W-:Y:S06]  /*8e50*/  MEMBAR.ALL.CTA ;  /* 0x0000000000007992 */ /* 0x0005ec0000008000 */
[----:B--2---:R-:W2:Y:S02]  /*8e60*/  FENCE.VIEW.ASYNC.S ;  /* 0x00000000000073c6 */ /* 0x004ea40000000000 */
[----:B--2---:R-:W-:Y:S06]  /*8e70*/  BAR.SYNC.DEFER_BLOCKING 0x0 ;  /* 0x0000000000007b1d */ /* 0x004fec0000010000 */
[----:B------:R-:W-:Y:S01]  /*8e80*/  UMOV UR4, UR13 ;  /* 0x0000000d00047c82 */ /* 0x000fe20008000000 */
[----:B------:R-:W-:Y:S01]  /*8e90*/  UMOV UR5, 0x40000040 ;  /* 0x4000004000057882 */ /* 0x000fe20000000000 */
[----:B------:R-:W-:-:S06]  /*8ea0*/  WARPGROUP.ARRIVE ;  /* 0x00000000000079c5 */ /* 0x000fcc0000000000 */
[----:B------:R-:W-:Y:S03]  /*8eb0*/  HGMMA.64x256x16.F32.BF16 R24, gdesc[UR4].tnspA, R24, gsb0 ;  /* 0x23e00000041879f0 */ /* 0x000fe60008001818 */
[----:B------:R-:W-:Y:S02]  /*8ec0*/  WARPGROUP.DEPBAR.LE gsb0, 0x0 ;  /* 0x00008000000079c5 */ /* 0x000fe40000010000 */
[----:B------:R-:W-:-:S15]  /*8ed0*/  WARPGROUP.ARRIVE ;  /* 0x00000000000079c5 */ /* 0x000fde0000000000 */
[----:B------:R-:W-:-:S08]  /*8ee0*/  NOP ;  /* 0x0000000000007918 */ /* 0x000fd00000000000 */
[----:B------:R-:W-:Y:S01]  /*8ef0*/  HGMMA.64x256x16.F32.BF16 R24, gdesc[UR8].tnspA, R24, gsb0 ;  /* 0x23e00000081879f0 */ /* 0x000fe20008001818 */
[----:B0-----:R-:W-:Y:S02]  /*8f00*/  IMAD.MOV.U32 R11, RZ, RZ, R193 ;  /* 0x000000ffff0b7224 */ /* 0x001fe400078e00c1 */
[----:B------:R-:W-:Y:S02]  /*8f10*/  IMAD.MOV.U32 R9, RZ, RZ, R191 ;  /* 0x000000ffff097224 */ /* 0x000fe400078e00bf */
[----:B------:R-:W-:Y:S02]  /*8f20*/  IMAD.MOV.U32 R8, RZ, RZ, R192 ;  /* 0x000000ffff087224 */ /* 0x000fe400078e00c0 */
[----:B------:R-:W-:Y:S02]  /*8f30*/  IMAD.MOV.U32 R13, RZ, RZ, R175 ;  /* 0x000000ffff0d7224 */ /* 0x000fe400078e00af */
[----:B------:R-:W-:Y:S01]  /*8f40*/  IMAD.MOV.U32 R12, RZ, RZ, R174 ;  /* 0x000000ffff0c7224 */ /* 0x000fe200078e00ae */
[----:B------:R-:W-:Y:S01]  /*8f50*/  LOP3.LUT R9, R9, R8, RZ, 0x3c, !PT ;  /* 0x0000000809097212 */ /* 0x000fe200078e3cff */
[----:B-1----:R-:W-:-:S03]  /*8f60*/  IMAD.MOV.U32 R10, RZ, RZ, R11 ;  /* 0x000000ffff0a7224 */ /* 0x002fc600078e000b */
[----:B------:R-:W-:Y:S01]  /*8f70*/  LOP3.LUT R8, R9, R8, RZ, 0x3c, !PT ;  /* 0x0000000809087212 */ /* 0x000fe200078e3cff */
[----:B------:R-:W-:-:S03]  /*8f80*/  IMAD.MOV.U32 R11, RZ, RZ, R219 ;  /* 0x000000ffff0b7224 */ /* 0x000fc600078e00db */
[----:B------:R-:W-:Y:S01]  /*8f90*/  LOP3.LUT R9, R9, R8, RZ, 0x3c, !PT ;  /* 0x0000000809097212 */ /* 0x000fe200078e3cff */
[----:B------:R-:W-:-:S04]  /*8fa0*/  IMAD.WIDE R10, R195, 0x2, R10 ;  /* 0x00000002c30a7825 */ /* 0x000fc800078e020a */
[----:B------:R-:W-:-:S04]  /*8fb0*/  IMAD.WIDE R8, R195, 0x2, R8 ;  /* 0x00000002c3087825 */ /* 0x000fc800078e0208 */
[----:B------:R-:W-:Y:S01]  /*8fc0*/  IMAD.MOV.U32 R219, RZ, RZ, R11 ;  /* 0x000000ffffdb7224 */ /* 0x000fe200078e000b */
[----:B------:R-:W-:Y:S02]  /*8fd0*/  WARPGROUP.DEPBAR.LE gsb0, 0x0 ;  /* 0x00008000000079c5 */ /* 0x000fe40000010000 */
[----:B------:R-:W-:Y:S04]  /*8fe0*/  STL.64 [R1], R24 ;  /* 0x0000001801007387 */ /* 0x000fe80000100a00 */
        /* <DEDUP_REMOVED lines=62> */
[----:B------:R0:W-:Y:S04]  /*93d0*/  STL.64 [R1+0x1f8], R150 ;  /* 0x0001f89601007387 */ /* 0x0001e80000100a00 */
[----:B0-----:R-:W2:Y:S04]  /*93e0*/  LDL.LU.64 R150, [R1+0x608] ;  /* 0x0006080001967983 */ /* 0x001ea80000300a00 */
[----:B------:R-:W2:Y:S04]  /*93f0*/  LDL.LU.64 R148, [R1+0x600] ;  /* 0x0006000001947983 */ /* 0x000ea80000300a00 */
        /* <DEDUP_REMOVED lines=31> */
[----:B------:R-:W2:Y:S01]  /*95f0*/  LDL.LU.64 R84, [R1+0x500] ;  /* 0x0005000001547983 */ /* 0x000ea20000300a00 */
[----:B------:R-:W-:-:S03]  /*9600*/  IMAD.MOV.U32 R194, RZ, RZ, R75 ;  /* 0x000000ffffc27224 */ /* 0x000fc600078e004b */
[----:B------:R-:W2:Y:S01]  /*9610*/  LDL.LU.64 R82, [R1+0x4f8] ;  /* 0x0004f80001527983 */ /* 0x000ea20000300a00 */
[----:B------:R-:W-:-:S03]  /*9620*/  IMAD.MOV.U32 R193, RZ, RZ, R74 ;  /* 0x000000ffffc17224 */ /* 0x000fc600078e004a */
[----:B------:R-:W2:Y:S01]  /*9630*/  LDL.LU.64 R80, [R1+0x4f0] ;  /* 0x0004f00001507983 */ /* 0x000ea20000300a00 */
[----:B------:R-:W-:-:S03]  /*9640*/  IMAD.MOV.U32 R192, RZ, RZ, R73 ;  /* 0x000000ffffc07224 */ /* 0x000fc600078e0049 */
[----:B------:R-:W2:Y:S01]  /*9650*/  LDL.LU.64 R78, [R1+0x4e8] ;  /* 0x0004e800014e7983 */ /* 0x000ea20000300a00 */
[----:B------:R-:W-:-:S03]  /*9660*/  IMAD.MOV.U32 R191, RZ, RZ, R72 ;  /* 0x000000ffffbf7224 */ /* 0x000fc600078e0048 */
[----:B------:R-:W2:Y:S01]  /*9670*/  LDL.LU.64 R76, [R1+0x4e0] ;  /* 0x0004e000014c7983 */ /* 0x000ea20000300a00 */
[----:B------:R-:W-:Y:S02]  /*9680*/  IMAD.MOV.U32 R190, RZ, RZ, R71 ;  /* 0x000000ffffbe7224 */ /* 0x000fe400078e0047 */
[----:B------:R-:W-:Y:S01]  /*9690*/  IMAD.MOV.U32 R189, RZ, RZ, R70 ;  /* 0x000000ffffbd7224 */ /* 0x000fe200078e0046 */
[----:B------:R-:W2:Y:S01]  /*96a0*/  LDL.LU.64 R74, [R1+0x4d8] ;  /* 0x0004d800014a7983 */ /* 0x000ea20000300a00 */
[----:B------:R-:W-:Y:S02]  /*96b0*/  IMAD.MOV.U32 R188, RZ, RZ, R69 ;  /* 0x000000ffffbc7224 */ /* 0x000fe400078e0045 */
[----:B------:R-:W-:Y:S01]  /*96c0*/  IMAD.MOV.U32 R187, RZ, RZ, R68 ;  /* 0x000000ffffbb7224 */ /* 0x000fe200078e0044 */
[----:B------:R-:W2:Y:S01]  /*96d0*/  LDL.LU.64 R72, [R1+0x4d0] ;  /* 0x0004d00001487983 */ /* 0x000ea20000300a00 */
[----:B------:R-:W-:Y:S02]  /*96e0*/  IMAD.MOV.U32 R186, RZ, RZ, R67 ;  /* 0x000000ffffba7224 */ /* 0x000fe400078e0043 */
[----:B------:R-:W-:Y:S01]  /*96f0*/  IMAD.MOV.U32 R185, RZ, RZ, R66 ;  /* 0x000000ffffb97224 */ /* 0x000fe200078e0042 */
[----:B------:R-:W2:Y:S01]  /*9700*/  LDL.LU.64 R70, [R1+0x4c8] ;  /* 0x0004c80001467983 */ /* 0x000ea20000300a00 */
[----:B------:R-:W-:-:S02]  /*9710*/  IMAD.MOV.U32 R184, RZ, RZ, R65 ;  /* 0x000000ffffb87224 */ /* 0x000fc400078e0041 */
        /* <DEDUP_REMOVED lines=61> */
[----:B------:R-:W2:Y:S04]  /*9af0*/  LDL.LU.64 R28, [R1+0x420] ;  /* 0x00042000011c7983 */ /* 0x000ea80000300a00 */
[----:B------:R-:W2:Y:S04]  /*9b00*/  LDL.LU.64 R26, [R1+0x418] ;  /* 0x00041800011a7983 */ /* 0x000ea80000300a00 */
[----:B------:R-:W2:Y:S04]  /*9b10*/  LDL.LU.64 R24, [R1+0x410] ;  /* 0x0004100001187983 */ /* 0x000ea80000300a00 */
[----:B------:R-:W-:Y:S01]  /*9b20*/  STL [R1+0x224], R10 ;  /* 0x0002240a01007387 */ /* 0x000fe20000100800 */
[----:B------:R-:W-:-:S03]  /*9b30*/  IMAD.MOV.U32 R11, RZ, RZ, R226 ;  /* 0x000000ffff0b7224 */ /* 0x000fc600078e00e2 */
[----:B------:R-:W3:Y:S04]  /*9b40*/  LDL.LU R226, [R1+0x408] ;  /* 0x0004080001e27983 */ /* 0x000ee80000300800 */
[----:B------:R0:W-:Y:S04]  /*9b50*/  STL [R1+0x2cc], R8 ;  /* 0x0002cc0801007387 */ /* 0x0001e80000100800 */
[----:B------:R1:W-:Y:S01]  /*9b60*/  STL [R1+0x228], R9 ;  /* 0x0002280901007387 */ /* 0x0003e20000100800 */
[----:B0-----:R-:W-:Y:S02]  /*9b70*/  IMAD.MOV.U32 R8, RZ, RZ, R12 ;  /* 0x000000ffff087224 */ /* 0x001fe400078e000c */
[----:B-1----:R-:W-:-:S05]  /*9b80*/  IMAD.MOV.U32 R9, RZ, RZ, R13 ;  /* 0x000000ffff097224 */ /* 0x002fca00078e000d */
[----:B------:R-:W-:Y:S01]  /*9b90*/  LOP3.LUT R9, R9, R8, RZ, 0x3c, !PT ;  /* 0x0000000809097212 */ /* 0x000fe200078e3cff */
[----:B------:R-:W-:-:S03]  /*9ba0*/  IMAD.MOV.U32 R10, RZ, RZ, R11 ;  /* 0x000000ffff0a7224 */ /* 0x000fc600078e000b */
[----:B------:R-:W-:Y:S01]  /*9bb0*/  LOP3.LUT R8, R9, R8, RZ, 0x3c, !PT ;  /* 0x0000000809087212 */ /* 0x000fe200078e3cff */
[----:B------:R-:W-:-:S03]  /*9bc0*/  IMAD.MOV.U32 R11, RZ, RZ, R221 ;  /* 0x000000ffff0b7224 */ /* 0x000fc600078e00dd */
[----:B------:R-:W-:Y:S01]  /*9bd0*/  LOP3.LUT R9, R9, R8, RZ, 0x3c, !PT ;  /* 0x0000000809097212 */ /* 0x000fe200078e3cff */
[----:B------:R-:W-:-:S04]  /*9be0*/  IMAD.WIDE R10, R195, 0x2, R10 ;  /* 0x00000002c30a7825 */ /* 0x000fc800078e020a */
[----:B------:R-:W-:Y:S01]  /*9bf0*/  IMAD.WIDE R8, R195, 0x2, R8 ;  /* 0x00000002c3087825 */ /* 0x000fe200078e0208 */
[----:B------:R-:W-:Y:S03]  /*9c00*/  STL [R1+0x22c], R10 ;  /* 0x00022c0a01007387 */ /* 0x000fe60000100800 */
[----:B------:R-:W-:Y:S02]  /*9c10*/  IMAD.MOV.U32 R221, RZ, RZ, R11 ;  /* 0x000000ffffdd7224 */ /* 0x000fe400078e000b */
[----:B------:R-:W-:Y:S02]  /*9c20*/  IMAD.MOV.U32 R11, RZ, RZ, R236 ;  /* 0x000000ffff0b7224 */ /* 0x000fe400078e00ec */
[----:B------:R-:W4:Y:S04]  /*9c30*/  LDL.LU R236, [R1+0x404] ;  /* 0x0004040001ec7983 */ /* 0x000f280000300800 */
[----:B------:R0:W-:Y:S04]  /*9c40*/  STL [R1+0x2d0], R8 ;  /* 0x0002d00801007387 */ /* 0x0001e80000100800 */
[----:B------:R1:W-:Y:S01]  /*9c50*/  STL [R1+0x230], R9 ;  /* 0x0002300901007387 */ /* 0x0003e20000100800 */
[----:B0-----:R-:W-:-:S03]  /*9c60*/  IMAD.MOV.U32 R8, RZ, RZ, R233 ;  /* 0x000000ffff087224 */ /* 0x001fc600078e00e9 */
[----:B------:R-:W2:Y:S04]  /*9c70*/  LDL.LU R233, [R1+0x400] ;  /* 0x0004000001e97983 */ /* 0x000ea80000300800 */
[----:B-1----:R-:W3:Y:S01]  /*9c80*/  LDL.LU R9, [R1+0x2d4] ;  /* 0x0002d40001097983 */ /* 0x002ee20000300800 */
[----:B------:R-:W-:Y:S02]  /*9c90*/  IMAD.MOV.U32 R10, RZ, RZ, R11 ;  /* 0x000000ffff0a7224 */ /* 0x000fe400078e000b */
[----:B------:R-:W-:Y:S02]  /*9ca0*/  IMAD.MOV.U32 R11, RZ, RZ, R223 ;  /* 0x000000ffff0b7224 */ /* 0x000fe400078e00df */
[----:B------:R-:W-:-:S04]  /*9cb0*/  IMAD.WIDE R10, R195, 0x2, R10 ;  /* 0x00000002c30a7825 */ /* 0x000fc800078e020a */
[----:B------:R-:W-:Y:S01]  /*9cc0*/  IMAD.MOV.U32 R223, RZ, RZ, R11 ;  /* 0x000000ffffdf7224 */ /* 0x000fe200078e000b */
[----:B------:R0:W-:Y:S01]  /*9cd0*/  STL [R1+0x234], R10 ;  /* 0x0002340a01007387 */ /* 0x0001e20000100800 */
[----:B------:R-:W-:-:S03]  /*9ce0*/  IMAD.MOV.U32 R11, RZ, RZ, R229 ;  /* 0x000000ffff0b7224 */ /* 0x000fc600078e00e5 */
[----:B------:R-:W2:Y:S01]  /*9cf0*/  LDL.LU R229, [R1+0x3fc] ;  /* 0x0003fc0001e57983 */ /* 0x000ea20000300800 */
[----:B0-----:R-:W-:Y:S02]  /*9d00*/  IMAD.MOV.U32 R10, RZ, RZ, R11 ;  /* 0x000000ffff0a7224 */ /* 0x001fe400078e000b */
[----:B------:R-:W-:Y:S02]  /*9d10*/  IMAD.MOV.U32 R11, RZ, RZ, R225 ;  /* 0x000000ffff0b7224 */ /* 0x000fe400078e00e1 */
[----:B------:R-:W-:-:S04]  /*9d20*/  IMAD.WIDE R10, R195, 0x2, R10 ;  /* 0x00000002c30a7825 */ /* 0x000fc800078e020a */
[----:B------:R-:W-:Y:S01]  /*9d30*/  IMAD.MOV.U32 R225, RZ, RZ, R11 ;  /* 0x000000ffffe17224 */ /* 0x000fe200078e000b */
[----:B---3--:R-:W-:-:S04]  /*9d40*/  LOP3.LUT R9, R9, R8, RZ, 0x3c, !PT ;  /* 0x0000000809097212 */ /* 0x008fc800078e3cff */
[----:B------:R-:W-:-:S04]  /*9d50*/  LOP3.LUT R8, R9, R8, RZ, 0x3c, !PT ;  /* 0x0000000809087212 */ /* 0x000fc800078e3cff */
[----:B------:R-:W-:-:S03]  /*9d60*/  LOP3.LUT R9, R9, R8, RZ, 0x3c, !PT ;  /* 0x0000000809097212 */ /* 0x000fc600078e3cff */
[----:B------:R-:W-:-:S05]  /*9d70*/  IMAD.WIDE R8, R195, 0x2, R8 ;  /* 0x00000002c3087825 */ /* 0x000fca00078e0208 */
[----:B------:R0:W-:Y:S04]  /*9d80*/  STL [R1+0x2d4], R8 ;  /* 0x0002d40801007387 */ /* 0x0001e80000100800 */
[----:B------:R1:W-:Y:S01]  /*9d90*/  STL [R1+0x238], R9 ;  /* 0x0002380901007387 */ /* 0x0003e20000100800 */
[----:B0-----:R-:W-:Y:S02]  /*9da0*/  IMAD.MOV.U32 R8, RZ, RZ, R202 ;  /* 0x000000ffff087224 */ /* 0x001fe400078e00ca */
[----:B-1----:R-:W-:Y:S01]  /*9db0*/  IMAD.MOV.U32 R9, RZ, RZ, R230 ;  /* 0x000000ffff097224 */ /* 0x002fe200078e00e6 */
[----:B------:R-:W3:Y:S04]  /*9dc0*/  LDL.LU R202, [R1+0x3f8] ;  /* 0x0003f80001ca7983 */ /* 0x000ee80000300800 */
[-C--:B------:R-:W-:Y:S01]  /*9dd0*/  LOP3.LUT R9, R9, R8.reuse, RZ, 0x3c, !PT ;  /* 0x0000000809097212 */ /* 0x080fe200078e3cff */
[----:B------:R-:W3:Y:S03]  /*9de0*/  LDL.LU R230, [R1+0x3f4] ;  /* 0x0003f40001e67983 */ /* 0x000ee60000300800 */
[C---:B------:R-:W-:Y:S01]  /*9df0*/  LOP3.LUT R8, R9.reuse, R8, RZ, 0x3c, !PT ;  /* 0x0000000809087212 */ /* 0x040fe200078e3cff */
[----:B------:R0:W-:Y:S03]  /*9e00*/  STL [R1+0x23c], R10 ;  /* 0x00023c0a01007387 */ /* 0x0001e60000100800 */
[----:B------:R-:W-:Y:S01]  /*9e10*/  LOP3.LUT R9, R9, R8, RZ, 0x3c, !PT ;  /* 0x0000000809097212 */ /* 0x000fe200078e3cff */
[----:B------:R-:W-:-:S02]  /*9e20*/  IMAD.MOV.U32 R11, RZ, RZ, R206 ;  /* 0x000000ffff0b7224 */ /* 0x000fc400078e00ce */
[C---:B------:R-:W-:Y:S01]  /*9e30*/  IMAD.WIDE R8, R195.reuse, 0x2, R8 ;  /* 0x00000002c3087825 */ /* 0x040fe200078e0208 */
[----:B------:R-:W3:Y:S03]  /*9e40*/  LDL.LU R206, [R1+0x3f0] ;  /* 0x0003f00001ce7983 */ /* 0x000ee60000300800 */
[----:B0-----:R-:W-:Y:S02]  /*9e50*/  IMAD.MOV.U32 R10, RZ, RZ, R11 ;  /* 0x000000ffff0a7224 */ /* 0x001fe400078e000b */
[----:B------:R-:W-:Y:S01]  /*9e60*/  IMAD.MOV.U32 R11, RZ, RZ, R227 ;  /* 0x000000ffff0b7224 */ /* 0x000fe200078e00e3 */
[----:B------:R4:W-:Y:S01]  /*9e70*/  STL [R1+0x2d8], R8 ;  /* 0x0002d80801007387 */ /* 0x0009e20000100800 */
[----:B------:R-:W-:-:S03]  /*9e80*/  IMAD.WIDE R10, R195, 0x2, R10 ;  /* 0x00000002c30a7825 */ /* 0x000fc600078e020a */
[----:B------:R2:W-:Y:S01]  /*9e90*/  STL [R1+0x240], R9 ;  /* 0x0002400901007387 */ /* 0x0005e20000100800 */
[----:B------:R-:W-:Y:S02]  /*9ea0*/  IMAD.MOV.U32 R227, RZ, RZ, R11 ;  /* 0x000000ffffe37224 */ /* 0x000fe400078e000b */
[----:B----4-:R-:W-:Y:S02]  /*9eb0*/  IMAD.MOV.U32 R8, RZ, RZ, R236 ;  /* 0x000000ffff087224 */ /* 0x010fe400078e00ec */
[----:B------:R-:W4:Y:S01]  /*9ec0*/  LDL.LU R236, [R1+0x3ec] ;  /* 0x0003ec0001ec7983 */ /* 0x000f220000300800 */
[----:B--2---:R-:W-:-:S03]  /*9ed0*/  IMAD.MOV.U32 R9, RZ, RZ, R233 ;  /* 0x000000ffff097224 */ /* 0x004fc600078e00e9 */
[----:B------:R-:W2:Y:S04]  /*9ee0*/  LDL.LU R233, [R1+0x3e8] ;  /* 0x0003e80001e97983 */ /* 0x000ea80000300800 */
[----:B------:R-:W-:Y:S01]  /*9ef0*/  STL [R1+0x244], R10 ;  /* 0x0002440a01007387 */ /* 0x000fe20000100800 */
[----:B------:R-:W-:-:S03]  /*9f00*/  LOP3.LUT R9, R9, R8, RZ, 0x3c, !PT ;  /* 0x0000000809097212 */ /* 0x000fc600078e3cff */
[----:B------:R-:W3:Y:S01]  /*9f10*/  LDL.LU R11, [R1+0x24c] ;  /* 0x00024c00010b7983 */ /* 0x000ee20000300800 */
[----:B------:R-:W-:-:S04]  /*9f20*/  LOP3.LUT R8, R9, R8, RZ, 0x3c, !PT ;  /* 0x0000000809087212 */ /* 0x000fc800078e3cff */
[----:B------:R-:W-:-:S03]  /*9f30*/  LOP3.LUT R9, R9, R8, RZ, 0x3c, !PT ;  /* 0x0000000809097212 */ /* 0x000fc600078e3cff */
[----:B------:R-:W-:-:S05]  /*9f40*/  IMAD.WIDE R8, R195, 0x2, R8 ;  /* 0x00000002c3087825 */ /* 0x000fca00078e0208 */
[----:B------:R0:W-:Y:S04]  /*9f50*/  STL [R1+0x2dc], R8 ;  /* 0x0002dc0801007387 */ /* 0x0001e80000100800 */
[----:B------:R1:W-:Y:S01]  /*9f60*/  STL [R1+0x248], R9 ;  /* 0x0002480901007387 */ /* 0x0003e20000100800 */
[----:B0-----:R-:W-:-:S03]  /*9f70*/  IMAD.MOV.U32 R8, RZ, RZ, R238 ;  /* 0x000000ffff087224 */ /* 0x001fc600078e00ee */
[----:B------:R-:W2:Y:S01]  /*9f80*/  LDL.LU R238, [R1+0x3e4] ;  /* 0x0003e40001ee7983 */ /* 0x000ea20000300800 */
[----:B-1----:R-:W-:-:S03]  /*9f90*/  IMAD.MOV.U32 R9, RZ, RZ, R204 ;  /* 0x000000ffff097224 */ /* 0x002fc600078e00cc */
[----:B------:R-:W2:Y:S02]  /*9fa0*/  LDL.LU R204, [R1+0x3e0] ;  /* 0x0003e00001cc7983 */ /* 0x000ea40000300800 */
[----:B------:R-:W-:-:S04]  /*9fb0*/  LOP3.LUT R9, R9, R8, RZ, 0x3c, !PT ;  /* 0x0000000809097212 */ /* 0x000fc800078e3cff */
[----:B------:R-:W-:-:S04]  /*9fc0*/  LOP3.LUT R8, R9, R8, RZ, 0x3c, !PT ;  /* 0x0000000809087212 */ /* 0x000fc800078e3cff */
[----:B------:R-:W-:-:S03]  /*9fd0*/  LOP3.LUT R9, R9, R8, RZ, 0x3c, !PT ;  /* 0x0000000809097212 */ /* 0x000fc600078e3cff */
[----:B------:R-:W-:-:S04]  /*9fe0*/  IMAD.WIDE R8, R195, 0x2, R8 ;  /* 0x00000002c3087825 */ /* 0x000fc800078e0208 */
[----:B---3--:R-:W-:Y:S02]  /*9ff0*/  IMAD.MOV.U32 R10, RZ, RZ, R11 ;  /* 0x000000ffff0a7224 */ /* 0x008fe400078e000b */
[----:B------:R-:W-:Y:S02]  /*a000*/  IMAD.MOV.U32 R11, RZ, RZ, R229 ;  /* 0x000000ffff0b7224 */ /* 0x000fe400078e00e5 */
[----:B------:R-:W-:-:S04]  /*a010*/  IMAD.WIDE R10, R195, 0x2, R10 ;  /* 0x00000002c30a7825 */ /* 0x000fc800078e020a */
[----:B------:R-:W-:Y:S01]  /*a020*/  IMAD.MOV.U32 R229, RZ, RZ, R11 ;  /* 0x000000ffffe57224 */ /* 0x000fe200078e000b */
[----:B------:R0:W-:Y:S01]  /*a030*/  STL [R1+0x24c], R10 ;  /* 0x00024c0a01007387 */ /* 0x0001e20000100800 */
[----:B------:R-:W-:-:S03]  /*a040*/  IMAD.MOV.U32 R11, RZ, RZ, R234 ;  /* 0x000000ffff0b7224 */ /* 0x000fc600078e00ea */
[----:B------:R-:W3:Y:S04]  /*a050*/  LDL.LU R234, [R1+0x3dc] ;  /* 0x0003dc0001ea7983 */ /* 0x000ee80000300800 */
[----:B------:R1:W-:Y:S01]  /*a060*/  STL [R1+0x2e0], R8 ;  /* 0x0002e00801007387 */ /* 0x0003e20000100800 */
[----:B0-----:R-:W-:-:S03]  /*a070*/  IMAD.MOV.U32 R10, RZ, RZ, R11 ;  /* 0x000000ffff0a7224 */ /* 0x001fc600078e000b */
[----:B------:R4:W-:Y:S01]  /*a080*/  STL [R1+0x250], R9 ;  /* 0x0002500901007387 */ /* 0x0009e20000100800 */
[----:B------:R-:W-:Y:S02]  /*a090*/  IMAD.MOV.U32 R11, RZ, RZ, R231 ;  /* 0x000000ffff0b7224 */ /* 0x000fe400078e00e7 */
[----:B-1----:R-:W-:Y:S02]  /*a0a0*/  IMAD.MOV.U32 R8, RZ, RZ, R206 ;  /* 0x000000ffff087224 */ /* 0x002fe400078e00ce */
[----:B----4-:R-:W-:Y:S01]  /*a0b0*/  IMAD.MOV.U32 R9, RZ, RZ, R236 ;  /* 0x000000ffff097224 */ /* 0x010fe200078e00ec */
[----:B------:R-:W4:Y:S01]  /*a0c0*/  LDL.LU R206, [R1+0x3d8] ;  /* 0x0003d80001ce7983 */ /* 0x000f220000300800 */
[----:B------:R-:W-:-:S03]  /*a0d0*/  IMAD.WIDE R10, R195, 0x2, R10 ;  /* 0x00000002c30a7825 */ /* 0x000fc600078e020a */
[-C--:B------:R-:W-:Y:S01]  /*a0e0*/  LOP3.LUT R9, R9, R8.reuse, RZ, 0x3c, !PT ;  /* 0x0000000809097212 */ /* 0x080fe200078e3cff */
[----:B------:R-:W3:Y:S03]  /*a0f0*/  LDL.LU R236, [R1+0x3d4] ;  /* 0x0003d40001ec7983 */ /* 0x000ee60000300800 */
[C---:B------:R-:W-:Y:S01]  /*a100*/  LOP3.LUT R8, R9.reuse, R8, RZ, 0x3c, !PT ;  /* 0x0000000809087212 */ /* 0x040fe200078e3cff */
[----:B------:R0:W-:Y:S01]  /*a110*/  STL [R1+0x254], R10 ;  /* 0x0002540a01007387 */ /* 0x0001e20000100800 */
[----:B------:R-:W-:Y:S02]  /*a120*/  IMAD.MOV.U32 R231, RZ, RZ, R11 ;  /* 0x000000ffffe77224 */ /* 0x000fe400078e000b */
[----:B------:R-:W-:Y:S01]  /*a130*/  LOP3.LUT R9, R9, R8, RZ, 0x3c, !PT ;  /* 0x0000000809097212 */ /* 0x000fe200078e3cff */
[----:B--2---:R-:W-:Y:S02]  /*a140*/  IMAD.MOV.U32 R11, RZ, RZ, R238 ;  /* 0x000000ffff0b7224 */ /* 0x004fe400078e00ee */
[----:B------:R-:W-:Y:S01]  /*a150*/  IMAD.WIDE R8, R195, 0x2, R8 ;  /* 0x00000002c3087825 */ /* 0x000fe200078e0208 */
[----:B------:R-:W2:Y:S03]  /*a160*/  LDL.LU R238, [R1+0x3d0] ;  /* 0x0003d00001ee7983 */ /* 0x000ea60000300800 */
[----:B0-----:R-:W-:-:S02]  /*a170*/  IMAD.MOV.U32 R10, RZ, RZ, R11 ;  /* 0x000000ffff0a7224 */ /* 0x001fc400078e000b */
[----:B------:R-:W-:Y:S01]  /*a180*/  IMAD.MOV.U32 R11, RZ, RZ, R233 ;  /* 0x000000ffff0b7224 */ /* 0x000fe200078e00e9 */
[----:B------:R0:W-:Y:S01]  /*a190*/  STL [R1+0x2e4], R8 ;  /* 0x0002e40801007387 */ /* 0x0001e20000100800 */
[----:B------:R-:W-:-:S03]  /*a1a0*/  IMAD.WIDE R10, R195, 0x2, R10 ;  /* 0x00000002c30a7825 */ /* 0x000fc600078e020a */
[----:B------:R1:W-:Y:S01]  /*a1b0*/  STL [R1+0x258], R9 ;  /* 0x0002580901007387 */ /* 0x0003e20000100800 */
[----:B------:R-:W-:Y:S02]  /*a1c0*/  IMAD.MOV.U32 R233, RZ, RZ, R11 ;  /* 0x000000ffffe97224 */ /* 0x000fe400078e000b */
[----:B0-----:R-:W-:Y:S02]  /*a1d0*/  IMAD.MOV.U32 R8, RZ, RZ, R208 ;  /* 0x000000ffff087224 */ /* 0x001fe400078e00d0 */
[----:B------:R-:W2:Y:S01]  /*a1e0*/  LDL.LU R208, [R1+0x3cc] ;  /* 0x0003cc0001d07983 */ /* 0x000ea20000300800 */
[----:B-1----:R-:W-:-:S03]  /*a1f0*/  IMAD.MOV.U32 R9, RZ, RZ, R239 ;  /* 0x000000ffff097224 */ /* 0x002fc600078e00ef */
[----:B------:R-:W2:Y:S04]  /*a200*/  LDL.LU R239, [R1+0x3c8] ;  /* 0x0003c80001ef7983 */ /* 0x000ea80000300800 */
[----:B------:R0:W-:Y:S04]  /*a210*/  STL [R1+0x25c], R10 ;  /* 0x00025c0a01007387 */ /* 0x0001e80000100800 */
[----:B------:R-:W2:Y:S01]  /*a220*/  LDL.LU R11, [R1+0x264] ;  /* 0x00026400010b7983 */ /* 0x000ea20000300800 */
[----:B------:R-:W-:Y:S02]  /*a230*/  IMAD.MOV.U32 R12, RZ, RZ, R220 ;  /* 0x000000ffff0c7224 */ /* 0x000fe400078e00dc */
[----:B------:R-:W-:-:S02]  /*a240*/  IMAD.MOV.U32 R13, RZ, RZ, R197 ;  /* 0x000000ffff0d7224 */ /* 0x000fc400078e00c5 */
[----:B------:R-:W-:-:S04]  /*a250*/  IMAD.WIDE R12, R195, 0x2, R12 ;  /* 0x00000002c30c7825 */ /* 0x000fc800078e020c */
[----:B------:R-:W-:Y:S02]  /*a260*/  IMAD.MOV.U32 R220, RZ, RZ, R12 ;  /* 0x000000ffffdc7224 */ /* 0x000fe400078e000c */
[----:B------:R-:W-:Y:S02]  /*a270*/  IMAD.MOV.U32 R197, RZ, RZ, R13 ;  /* 0x000000ffffc57224 */ /* 0x000fe400078e000d */
[----:B------:R-:W-:Y:S02]  /*a280*/  IMAD.MOV.U32 R12, RZ, RZ, R222 ;  /* 0x000000ffff0c7224 */ /* 0x000fe400078e00de */
[----:B------:R-:W-:Y:S02]  /*a290*/  IMAD.MOV.U32 R13, RZ, RZ, R198 ;  /* 0x000000ffff0d7224 */ /* 0x000fe400078e00c6 */
        /* <DEDUP_REMOVED lines=15> */
[----:B------:R-:W-:Y:S01]  /*a390*/  IMAD.WIDE R12, R195, 0x2, R12 ;  /* 0x00000002c30c7825 */ /* 0x000fe200078e020c */
[----:B------:R-:W-:-:S03]  /*a3a0*/  LOP3.LUT R9, R9, R8, RZ, 0x3c, !PT ;  /* 0x0000000809097212 */ /* 0x000fc600078e3cff */
[----:B------:R-:W-:Y:S02]  /*a3b0*/  IMAD.MOV.U32 R228, RZ, RZ, R12 ;  /* 0x000000ffffe47224 */ /* 0x000fe400078e000c */
[----:B------:R-:W-:Y:S02]  /*a3c0*/  IMAD.MOV.U32 R201, RZ, RZ, R13 ;  /* 0x000000ffffc97224 */ /* 0x000fe400078e000d */
[----:B------:R-:W-:Y:S02]  /*a3d0*/  IMAD.MOV.U32 R12, RZ, RZ, R230 ;  /* 0x000000ffff0c7224 */ /* 0x000fe400078e00e6 */
[----:B------:R-:W-:Y:S01]  /*a3e0*/  IMAD.MOV.U32 R13, RZ, RZ, R202 ;  /* 0x000000ffff0d7224 */ /* 0x000fe200078e00ca */
[----:B------:R-:W-:Y:S01]  /*a3f0*/  LOP3.LUT R8, R9, R8, RZ, 0x3c, !PT ;  /* 0x0000000809087212 */ /* 0x000fe200078e3cff */
[----:B------:R-:W-:-:S03]  /*a400*/  IMAD.WIDE R12, R195, 0x2, R12 ;  /* 0x00000002c30c7825 */ /* 0x000fc600078e020c */
[----:B------:R-:W-:Y:S01]  /*a410*/  LOP3.LUT R9, R9, R8, RZ, 0x3c, !PT ;  /* 0x0000000809097212 */ /* 0x000fe200078e3cff */
[----:B------:R-:W-:Y:S02]  /*a420*/  IMAD.MOV.U32 R230, RZ, RZ, R12 ;  /* 0x000000ffffe67224 */ /* 0x000fe400078e000c */
[----:B------:R-:W-:Y:S02]  /*a430*/  IMAD.MOV.U32 R202, RZ, RZ, R13 ;  /* 0x000000ffffca7224 */ /* 0x000fe400078e000d */
[----:B------:R-:W-:Y:S02]  /*a440*/  IMAD.MOV.U32 R12, RZ, RZ, R232 ;  /* 0x000000ffff0c7224 */ /* 0x000fe400078e00e8 */
[----:B------:R-:W-:Y:S02]  /*a450*/  IMAD.MOV.U32 R13, RZ, RZ, R203 ;  /* 0x000000ffff0d7224 */ /* 0x000fe400078e00cb */
[----:B------:R-:W-:-:S04]  /*a460*/  IMAD.WIDE R8, R195, 0x2, R8 ;  /* 0x00000002c3087825 */ /* 0x000fc800078e0208 */
[----:B------:R-:W-:Y:S01]  /*a470*/  IMAD.WIDE R12, R195, 0x2, R12 ;  /* 0x00000002c30c7825 */ /* 0x000fe200078e020c */
[----:B------:R-:W-:Y:S03]  /*a480*/  STL [R1+0x2e8], R8 ;  /* 0x0002e80801007387 */ /* 0x000fe60000100800 */
[----:B------:R-:W-:Y:S02]  /*a490*/  IMAD.MOV.U32 R203, RZ, RZ, R13 ;  /* 0x000000ffffcb7224 */ /* 0x000fe400078e000d */
[----:B------:R-:W-:Y:S01]  /*a4a0*/  IMAD.MOV.U32 R13, RZ, RZ, R204 ;  /* 0x000000ffff0d7224 */ /* 0x000fe200078e00cc */
[----:B------:R4:W-:Y:S01]  /*a4b0*/  STL [R1+0x260], R9 ;  /* 0x0002600901007387 */ /* 0x0009e20000100800 */
[----:B0-----:R-:W-:Y:S02]  /*a4c0*/  IMAD.MOV.U32 R10, RZ, RZ, R235 ;  /* 0x000000ffff0a7224 */ /* 0x001fe400078e00eb */
[----:B----4-:R-:W-:-:S02]  /*a4d0*/  IMAD.MOV.U32 R9, RZ, RZ, R206 ;  /* 0x000000ffff097224 */ /* 0x010fc400078e00ce */
[----:B---3--:R-:W-:-:S04]  /*a4e0*/  IMAD.MOV.U32 R8, RZ, RZ, R236 ;  /* 0x000000ffff087224 */ /* 0x008fc800078e00ec */
[----:B------:R-:W-:-:S04]  /*a4f0*/  IMAD.WIDE R8, R195, 0x2, R8 ;  /* 0x00000002c3087825 */ /* 0x000fc800078e0208 */
[----:B------:R-:W-:Y:S02]  /*a500*/  IMAD.MOV.U32 R236, RZ, RZ, R8 ;  /* 0x000000ffffec7224 */ /* 0x000fe400078e0008 */
[----:B------:R-:W-:Y:S02]  /*a510*/  IMAD.MOV.U32 R8, RZ, RZ, R210 ;  /* 0x000000ffff087224 */ /* 0x000fe400078e00d2 */
[----:B------:R-:W3:Y:S01]  /*a520*/  LDL.LU R210, [R1+0x3c4] ;  /* 0x0003c40001d27983 */ /* 0x000ee20000300800 */
[----:B--2---:R-:W-:Y:S02]  /*a530*/  IMAD.MOV.U32 R204, RZ, RZ, R11 ;  /* 0x000000ffffcc7224 */ /* 0x004fe400078e000b */
[----:B------:R-:W-:Y:S02]  /*a540*/  IMAD.MOV.U32 R11, RZ, RZ, R205 ;  /* 0x000000ffff0b7224 */ /* 0x000fe400078e00cd */
[----:B------:R-:W-:Y:S02]  /*a550*/  IMAD.MOV.U32 R206, RZ, RZ, R204 ;  /* 0x000000ffffce7224 */ /* 0x000fe400078e00cc */
[----:B------:R-:W-:-:S04]  /*a560*/  IMAD.WIDE R10, R195, 0x2, R10 ;  /* 0x00000002c30a7825 */ /* 0x000fc800078e020a */
[----:B------:R-:W-:Y:S02]  /*a570*/  IMAD.MOV.U32 R205, RZ, RZ, R11 ;  /* 0x000000ffffcd7224 */ /* 0x000fe400078e000b */
[----:B------:R-:W-:Y:S02]  /*a580*/  IMAD.MOV.U32 R11, RZ, RZ, R206 ;  /* 0x000000ffff0b7224 */ /* 0x000fe400078e00ce */
[----:B------:R-:W-:Y:S02]  /*a590*/  IMAD.MOV.U32 R206, RZ, RZ, R9 ;  /* 0x000000ffffce7224 */ /* 0x000fe400078e0009 */
[----:B------:R-:W-:Y:S02]  /*a5a0*/  IMAD.MOV.U32 R9, RZ, RZ, R243 ;  /* 0x000000ffff097224 */ /* 0x000fe400078e00f3 */
[----:B------:R-:W2:Y:S03]  /*a5b0*/  LDL.LU R243, [R1+0x3c0] ;  /* 0x0003c00001f37983 */ /* 0x000ea60000300800 */
[----:B------:R-:W-:Y:S01]  /*a5c0*/  LOP3.LUT R9, R9, R8, RZ, 0x3c, !PT ;  /* 0x0000000809097212 */ /* 0x000fe200078e3cff */
[----:B------:R-:W-:-:S02]  /*a5d0*/  IMAD.MOV.U32 R235, RZ, RZ, R10 ;  /* 0x000000ffffeb7224 */ /* 0x000fc400078e000a */
[----:B------:R-:W-:Y:S01]  /*a5e0*/  IMAD.MOV.U32 R10, RZ, RZ, R11 ;  /* 0x000000ffff0a7224 */ /* 0x000fe200078e000b */
[----:B------:R-:W-:Y:S01]  /*a5f0*/  LOP3.LUT R8, R9, R8, RZ, 0x3c, !PT ;  /* 0x0000000809087212 */ /* 0x000fe200078e3cff */
[----:B------:R-:W-:-:S03]  /*a600*/  IMAD.MOV.U32 R11, RZ, RZ, R238 ;  /* 0x000000ffff0b7224 */ /* 0x000fc600078e00ee */
[----:B------:R-:W-:Y:S01]  /*a610*/  LOP3.LUT R9, R9, R8, RZ, 0x3c, !PT ;  /* 0x0000000809097212 */ /* 0x000fe200078e3cff */
[----:B------:R-:W-:-:S04]  /*a620*/  IMAD.WIDE R10, R195, 0x2, R10 ;  /* 0x00000002c30a7825 */ /* 0x000fc800078e020a */
[----:B------:R-:W-:Y:S01]  /*a630*/  IMAD.WIDE R8, R195, 0x2, R8 ;  /* 0x00000002c3087825 */ /* 0x000fe200078e0208 */
[----:B------:R0:W-:Y:S03]  /*a640*/  STL [R1+0x264], R10 ;  /* 0x0002640a01007387 */ /* 0x0001e60000100800 */
[----:B------:R-:W-:Y:S02]  /*a650*/  IMAD.MOV.U32 R238, RZ, RZ, R11 ;  /* 0x000000ffffee7224 */ /* 0x000fe400078e000b */
[----:B------:R-:W-:Y:S02]  /*a660*/  IMAD.MOV.U32 R11, RZ, RZ, R242 ;  /* 0x000000ffff0b7224 */ /* 0x000fe400078e00f2 */
[----:B------:R-:W4:Y:S02]  /*a670*/  LDL.LU R242, [R1+0x3bc] ;  /* 0x0003bc0001f27983 */ /* 0x000f240000300800 */
[----:B0-----:R-:W-:-:S02]  /*a680*/  IMAD.MOV.U32 R10, RZ, RZ, R11 ;  /* 0x000000ffff0a7224 */ /* 0x001fc400078e000b */
[----:B------:R3:W-:Y:S01]  /*a690*/  STL [R1+0x2ec], R8 ;  /* 0x0002ec0801007387 */ /* 0x0007e20000100800 */
[----:B------:R-:W-:-:S03]  /*a6a0*/  IMAD.MOV.U32 R11, RZ, RZ, R240 ;  /* 0x000000ffff0b7224 */ /* 0x000fc600078e00f0 */
[----:B------:R2:W-:Y:S01]  /*a6b0*/  STL [R1+0x268], R9 ;  /* 0x0002680901007387 */ /* 0x0005e20000100800 */
[----:B------:R-:W-:-:S04]  /*a6c0*/  IMAD.WIDE R10, R195, 0x2, R10 ;  /* 0x00000002c30a7825 */ /* 0x000fc800078e020a */
[----:B------:R-:W-:Y:S02]  /*a6d0*/  IMAD.MOV.U32 R240, RZ, RZ, R11 ;  /* 0x000000fffff07224 */ /* 0x000fe400078e000b */
[----:B---3--:R-:W-:Y:S02]  /*a6e0*/  IMAD.MOV.U32 R8, RZ, RZ, R210 ;  /* 0x000000ffff087224 */ /* 0x008fe400078e00d2 */
[----:B------:R-:W3:Y:S01]  /*a6f0*/  LDL.LU R210, [R1+0x3b8] ;  /* 0x0003b80001d27983 */ /* 0x000ee20000300800 */
[----:B--2---:R-:W-:-:S03]  /*a700*/  IMAD.MOV.U32 R9, RZ, RZ, R243 ;  /* 0x000000ffff097224 */ /* 0x004fc600078e00f3 */
[----:B------:R-:W2:Y:S02]  /*a710*/  LDL.LU R243, [R1+0x3b4] ;  /* 0x0003b40001f37983 */ /* 0x000ea40000300800 */
[-C--:B------:R-:W-:Y:S02]  /*a720*/  LOP3.LUT R9, R9, R8.reuse, RZ, 0x3c, !PT ;  /* 0x0000000809097212 */ /* 0x080fe400078e3cff */
[----:B------:R-:W-:Y:S02]  /*a730*/  STL [R1+0x26c], R10 ;  /* 0x00026c0a01007387 */ /* 0x000fe40000100800 */
[----:B------:R-:W-:-:S04]  /*a740*/  LOP3.LUT R8, R9, R8, RZ, 0x3c, !PT ;  /* 0x0000000809087212 */ /* 0x000fc800078e3cff */
[----:B------:R-:W-:Y:S01]  /*a750*/  LOP3.LUT R9, R9, R8, RZ, 0x3c, !PT ;  /* 0x0000000809097212 */ /* 0x000fe200078e3cff */
[----:B------:R-:W4:Y:S02]  /*a760*/  LDL.LU R11, [R1+0x274] ;  /* 0x00027400010b7983 */ /* 0x000f240000300800 */
[----:B------:R-:W-:-:S05]  /*a770*/  IMAD.WIDE R8, R195, 0x2, R8 ;  /* 0x00000002c3087825 */ /* 0x000fca00078e0208 */
[----:B------:R0:W-:Y:S04]  /*a780*/  STL [R1+0x2f0], R8 ;  /* 0x0002f00801007387 */ /* 0x0001e80000100800 */
[----:B------:R1:W-:Y:S01]  /*a790*/  STL [R1+0x270], R9 ;  /* 0x0002700901007387 */ /* 0x0003e20000100800 */
[----:B0-----:R-:W-:-:S03]  /*a7a0*/  IMAD.MOV.U32 R8, RZ, RZ, R246 ;  /* 0x000000ffff087224 */ /* 0x001fc600078e00f6 */
[----:B------:R-:W3:Y:S01]  /*a7b0*/  LDL.LU R246, [R1+0x3b0] ;  /* 0x0003b00001f67983 */ /* 0x000ee20000300800 */
[----:B-1----:R-:W-:-:S03]  /*a7c0*/  IMAD.MOV.U32 R9, RZ, RZ, R212 ;  /* 0x000000ffff097224 */ /* 0x002fc600078e00d4 */
[----:B------:R-:W2:Y:S02]  /*a7d0*/  LDL.LU R212, [R1+0x3ac] ;  /* 0x0003ac0001d47983 */ /* 0x000ea40000300800 */
[----:B------:R-:W-:-:S04]  /*a7e0*/  LOP3.LUT R9, R9, R8, RZ, 0x3c, !PT ;  /* 0x0000000809097212 */ /* 0x000fc800078e3cff */
[----:B------:R-:W-:-:S04]  /*a7f0*/  LOP3.LUT R8, R9, R8, RZ, 0x3c, !PT ;  /* 0x0000000809087212 */ /* 0x000fc800078e3cff */
[----:B------:R-:W-:-:S03]  /*a800*/  LOP3.LUT R9, R9, R8, RZ, 0x3c, !PT ;  /* 0x0000000809097212 */ /* 0x000fc600078e3cff */
[----:B------:R-:W-:-:S04]  /*a810*/  IMAD.WIDE R8, R195, 0x2, R8 ;  /* 0x00000002c3087825 */ /* 0x000fc800078e0208 */
[----:B----4-:R-:W-:Y:S02]  /*a820*/  IMAD.MOV.U32 R10, RZ, RZ, R11 ;  /* 0x000000ffff0a7224 */ /* 0x010fe400078e000b */
[----:B------:R-:W-:Y:S02]  /*a830*/  IMAD.MOV.U32 R11, RZ, RZ, R242 ;  /* 0x000000ffff0b7224 */ /* 0x000fe400078e00f2 */
[----:B------:R-:W-:-:S04]  /*a840*/  IMAD.WIDE R10, R195, 0x2, R10 ;  /* 0x00000002c30a7825 */ /* 0x000fc800078e020a */
[----:B------:R-:W-:Y:S01]  /*a850*/  IMAD.MOV.U32 R242, RZ, RZ, R11 ;  /* 0x000000fffff27224 */ /* 0x000fe200078e000b */
[----:B------:R0:W-:Y:S01]  /*a860*/  STL [R1+0x274], R10 ;  /* 0x0002740a01007387 */ /* 0x0001e20000100800 */
[----:B------:R-:W-:-:S03]  /*a870*/  IMAD.MOV.U32 R11, RZ, RZ, R218 ;  /* 0x000000ffff0b7224 */ /* 0x000fc600078e00da */
[----:B------:R-:W4:Y:S04]  /*a880*/  LDL.LU R218, [R1+0x3a8] ;  /* 0x0003a80001da7983 */ /* 0x000f280000300800 */
[----:B------:R3:W-:Y:S01]  /*a890*/  STL [R1+0x2f4], R8 ;  /* 0x0002f40801007387 */ /* 0x0007e20000100800 */
[----:B0-----:R-:W-:-:S03]  /*a8a0*/  IMAD.MOV.U32 R10, RZ, RZ, R11 ;  /* 0x000000ffff0a7224 */ /* 0x001fc600078e000b */
[----:B------:R2:W-:Y:S01]  /*a8b0*/  STL [R1+0x278], R9 ;  /* 0x0002780901007387 */ /* 0x0005e20000100800 */
[----:B------:R-:W-:Y:S02]  /*a8c0*/  IMAD.MOV.U32 R11, RZ, RZ, R244 ;  /* 0x000000ffff0b7224 */ /* 0x000fe400078e00f4 */
[----:B---3--:R-:W-:Y:S02]  /*a8d0*/  IMAD.MOV.U32 R8, RZ, RZ, R246 ;  /* 0x000000ffff087224 */ /* 0x008fe400078e00f6 */
[----:B--2---:R-:W-:Y:S01]  /*a8e0*/  IMAD.MOV.U32 R9, RZ, RZ, R212 ;  /* 0x000000ffff097224 */ /* 0x004fe200078e00d4 */
[----:B------:R-:W2:Y:S01]  /*a8f0*/  LDL.LU R246, [R1+0x3a4] ;  /* 0x0003a40001f67983 */ /* 0x000ea20000300800 */
[----:B------:R-:W-:-:S03]  /*a900*/  IMAD.WIDE R10, R195, 0x2, R10 ;  /* 0x00000002c30a7825 */ /* 0x000fc600078e020a */
[-C--:B------:R-:W-:Y:S01]  /*a910*/  LOP3.LUT R9, R9, R8.reuse, RZ, 0x3c, !PT ;  /* 0x0000000809097212 */ /* 0x080fe200078e3cff */
[----:B------:R-:W3:Y:S01]  /*a920*/  LDL.LU R212, [R1+0x3a0] ;  /* 0x0003a00001d47983 */ /* 0x000ee20000300800 */
[----:B------:R-:W-:Y:S02]  /*a930*/  IMAD.MOV.U32 R244, RZ, RZ, R11 ;  /* 0x000000fffff47224 */ /* 0x000fe400078e000b */
[C---:B------:R-:W-:Y:S01]  /*a940*/  LOP3.LUT R8, R9.reuse, R8, RZ, 0x3c, !PT ;  /* 0x0000000809087212 */ /* 0x040fe200078e3cff */
[----:B------:R-:W-:Y:S03]  /*a950*/  STL [R1+0x27c], R10 ;  /* 0x00027c0a01007387 */ /* 0x000fe60000100800 */
        /* <DEDUP_REMOVED lines=8> */
[----:B------:R-:W3:Y:S02]  /*a9e0*/  LDL.LU R250, [R1+0x398] ;  /* 0x0003980001fa7983 */ /* 0x000ee40000300800 */
[----:B------:R-:W-:-:S04]  /*a9f0*/  LOP3.LUT R9, R9, R8, RZ, 0x3c, !PT ;  /* 0x0000000809097212 */ /* 0x000fc800078e3cff */
[----:B------:R-:W-:-:S04]  /*aa00*/  LOP3.LUT R8, R9, R8, RZ, 0x3c, !PT ;  /* 0x0000000809087212 */ /* 0x000fc800078e3cff */
[----:B------:R-:W-:-:S03]  /*aa10*/  LOP3.LUT R9, R9, R8, RZ, 0x3c, !PT ;  /* 0x0000000809097212 */ /* 0x000fc600078e3cff */
[----:B------:R-:W-:-:S04]  /*aa20*/  IMAD.WIDE R8, R195, 0x2, R8 ;  /* 0x00000002c3087825 */ /* 0x000fc800078e0208 */
[----:B----4-:R-:W-:Y:S02]  /*aa30*/  IMAD.MOV.U32 R10, RZ, RZ, R11 ;  /* 0x000000ffff0a7224 */ /* 0x010fe400078e000b */
[----:B--2---:R-:W-:Y:S02]  /*aa40*/  IMAD.MOV.U32 R11, RZ, RZ, R246 ;  /* 0x000000ffff0b7224 */ /* 0x004fe400078e00f6 */
[----:B------:R-:W-:-:S04]  /*aa50*/  IMAD.WIDE R10, R195, 0x2, R10 ;  /* 0x00000002c30a7825 */ /* 0x000fc800078e020a */
[----:B------:R-:W-:Y:S01]  /*aa60*/  IMAD.MOV.U32 R246, RZ, RZ, R11 ;  /* 0x000000fffff67224 */ /* 0x000fe200078e000b */
[----:B------:R-:W-:Y:S01]  /*aa70*/  STL [R1+0x284], R10 ;  /* 0x0002840a01007387 */ /* 0x000fe20000100800 */
[----:B------:R-:W-:-:S03]  /*aa80*/  IMAD.MOV.U32 R11, RZ, RZ, R196 ;  /* 0x000000ffff0b7224 */ /* 0x000fc600078e00c4 */
[----:B------:R-:W2:Y:S04]  /*aa90*/  LDL.LU R196, [R1+0x394] ;  /* 0x0003940001c47983 */ /* 0x000ea80000300800 */
[----:B------:R3:W-:Y:S04]  /*aaa0*/  STL [R1+0x2fc], R8 ;  /* 0x0002fc0801007387 */ /* 0x0007e80000100800 */
[----:B------:R0:W-:Y:S01]  /*aab0*/  STL [R1+0x288], R9 ;  /* 0x0002880901007387 */ /* 0x0001e20000100800 */
[----:B---3--:R-:W-:-:S03]  /*aac0*/  IMAD.MOV.U32 R8, RZ, RZ, R250 ;  /* 0x000000ffff087224 */ /* 0x008fc600078e00fa */
[----:B------:R-:W3:Y:S04]  /*aad0*/  LDL.LU R250, [R1+0x390] ;  /* 0x0003900001fa7983 */ /* 0x000ee80000300800 */
[----:B0-----:R-:W4:Y:S01]  /*aae0*/  LDL.LU R9, [R1+0x304] ;  /* 0x0003040001097983 */ /* 0x001f220000300800 */
[----:B------:R-:W-:Y:S02]  /*aaf0*/  IMAD.MOV.U32 R10, RZ, RZ, R11 ;  /* 0x000000ffff0a7224 */ /* 0x000fe400078e000b */
[----:B------:R-:W-:Y:S02]  /*ab00*/  IMAD.MOV.U32 R11, RZ, RZ, R248 ;  /* 0x000000ffff0b7224 */ /* 0x000fe400078e00f8 */
[----:B------:R-:W-:-:S04]  /*ab10*/  IMAD.WIDE R10, R195, 0x2, R10 ;  /* 0x00000002c30a7825 */ /* 0x000fc800078e020a */
[----:B------:R-:W-:Y:S01]  /*ab20*/  IMAD.MOV.U32 R248, RZ, RZ, R11 ;  /* 0x000000fffff87224 */ /* 0x000fe200078e000b */
[----:B------:R-:W-:Y:S04]  /*ab30*/  STL [R1+0x28c], R10 ;  /* 0x00028c0a01007387 */ /* 0x000fe80000100800 */
[----:B------:R-:W2:Y:S01]  /*ab40*/  LDL.LU R11, [R1+0x294] ;  /* 0x00029400010b7983 */ /* 0x000ea20000300800 */
[----:B----4-:R-:W-:-:S04]  /*ab50*/  LOP3.LUT R9, R9, R8, RZ, 0x3c, !PT ;  /* 0x0000000809097212 */ /* 0x010fc800078e3cff */
[----:B------:R-:W-:-:S04]  /*ab60*/  LOP3.LUT R8, R9, R8, RZ, 0x3c, !PT ;  /* 0x0000000809087212 */ /* 0x000fc800078e3cff */
[----:B------:R-:W-:-:S03]  /*ab70*/  LOP3.LUT R9, R9, R8, RZ, 0x3c, !PT ;  /* 0x0000000809097212 */ /* 0x000fc600078e3cff */
[----:B------:R-:W-:-:S05]  /*ab80*/  IMAD.WIDE R8, R195, 0x2, R8 ;  /* 0x00000002c3087825 */ /* 0x000fca00078e0208 */
[----:B------:R0:W-:Y:S04]  /*ab90*/  STL [R1+0x304], R8 ;  /* 0x0003040801007387 */ /* 0x0001e80000100800 */
[----:B------:R1:W-:Y:S01]  /*aba0*/  STL [R1+0x290], R9 ;  /* 0x0002900901007387 */ /* 0x0003e20000100800 */
[----:B0-----:R-:W-:Y:S02]  /*abb0*/  IMAD.MOV.U32 R8, RZ, RZ, R214 ;  /* 0x000000ffff087224 */ /* 0x001fe400078e00d6 */
[----:B-1----:R-:W-:Y:S01]  /*abc0*/  IMAD.MOV.U32 R9, RZ, RZ, R251 ;  /* 0x000000ffff097224 */ /* 0x002fe200078e00fb */
[----:B------:R-:W4:Y:S04]  /*abd0*/  LDL.LU R214, [R1+0x38c] ;  /* 0x00038c0001d67983 */ /* 0x000f280000300800 */
[-C--:B------:R-:W-:Y:S01]  /*abe0*/  LOP3.LUT R9, R9, R8.reuse, RZ, 0x3c, !PT ;  /* 0x0000000809097212 */ /* 0x080fe200078e3cff */
[----:B--2---:R-:W-:Y:S01]  /*abf0*/  IMAD.MOV.U32 R10, RZ, RZ, R11 ;  /* 0x000000ffff0a7224 */ /* 0x004fe200078e000b */
[----:B------:R-:W2:Y:S02]  /*ac00*/  LDL.LU R251, [R1+0x388] ;  /* 0x0003880001fb7983 */ /* 0x000ea40000300800 */
[----:B------:R-:W-:Y:S01]  /*ac10*/  LOP3.LUT R8, R9, R8, RZ, 0x3c, !PT ;  /* 0x0000000809087212 */ /* 0x000fe200078e3cff */
[----:B---3--:R-:W-:-:S03]  /*ac20*/  IMAD.MOV.U32 R11, RZ, RZ, R250 ;  /* 0x000000ffff0b7224 */ /* 0x008fc600078e00fa */
[----:B------:R-:W-:Y:S01]  /*ac30*/  LOP3.LUT R9, R9, R8, RZ, 0x3c, !PT ;  /* 0x0000000809097212 */ /* 0x000fe200078e3cff */
[----:B------:R-:W-:-:S04]  /*ac40*/  IMAD.WIDE R10, R195, 0x2, R10 ;  /* 0x00000002c30a7825 */ /* 0x000fc800078e020a */
[----:B------:R-:W-:Y:S01]  /*ac50*/  IMAD.WIDE R8, R195, 0x2, R8 ;  /* 0x00000002c3087825 */ /* 0x000fe200078e0208 */
[----:B------:R-:W-:Y:S03]  /*ac60*/  STL [R1+0x294], R10 ;  /* 0x0002940a01007387 */ /* 0x000fe60000100800 */
[----:B------:R-:W-:Y:S02]  /*ac70*/  IMAD.MOV.U32 R250, RZ, RZ, R11 ;  /* 0x000000fffffa7224 */ /* 0x000fe400078e000b */
[----:B------:R-:W-:Y:S02]  /*ac80*/  IMAD.MOV.U32 R11, RZ, RZ, R3 ;  /* 0x000000ffff0b7224 */ /* 0x000fe400078e0003 */
[----:B------:R-:W3:Y:S04]  /*ac90*/  LDL.LU R3, [R1+0x384] ;  /* 0x0003840001037983 */ /* 0x000ee80000300800 */
[----:B------:R0:W-:Y:S04]  /*aca0*/  STL [R1+0x308], R8 ;  /* 0x0003080801007387 */ /* 0x0001e80000100800 */
[----:B------:R1:W-:Y:S04]  /*acb0*/  STL [R1+0x298], R9 ;  /* 0x0002980901007387 */ /* 0x0003e80000100800 */
[----:B0-----:R-:W4:Y:S04]  /*acc0*/  LDL.LU R8, [R1+0x2a0] ;  /* 0x0002a00001087983 */ /* 0x001f280000300800 */
[----:B-1----:R-:W4:Y:S01]  /*acd0*/  LDL.LU R9, [R1+0x30c] ;  /* 0x00030c0001097983 */ /* 0x002f220000300800 */
[----:B------:R-:W-:-:S02]  /*ace0*/  IMAD.MOV.U32 R10, RZ, RZ, R11 ;  /* 0x000000ffff0a7224 */ /* 0x000fc400078e000b */
[----:B------:R-:W-:Y:S02]  /*acf0*/  IMAD.MOV.U32 R11, RZ, RZ, R252 ;  /* 0x000000ffff0b7224 */ /* 0x000fe400078e00fc */
[----:B------:R-:W-:-:S04]  /*ad00*/  IMAD.WIDE R10, R195, 0x2, R10 ;  /* 0x00000002c30a7825 */ /* 0x000fc800078e020a */
[----:B------:R-:W-:Y:S01]  /*ad10*/  IMAD.MOV.U32 R252, RZ, RZ, R11 ;  /* 0x000000fffffc7224 */ /* 0x000fe200078e000b */
[----:B------:R0:W-:Y:S04]  /*ad20*/  STL [R1+0x29c], R10 ;  /* 0x00029c0a01007387 */ /* 0x0001e80000100800 */
[----:B0-----:R-:W3:Y:S04]  /*ad30*/  LDL.LU R10, [R1+0x204] ;  /* 0x00020400010a7983 */ /* 0x001ee80000300800 */
[----:B------:R-:W3:Y:S01]  /*ad40*/  LDL.LU R11, [R1+0x2a4] ;  /* 0x0002a400010b7983 */ /* 0x000ee20000300800 */
[----:B------:R-:W-:-:S02]  /*ad50*/  IMAD.MOV.U32 R232, RZ, RZ, R12 ;  /* 0x000000ffffe87224 */ /* 0x000fc400078e000c */
[----:B------:R-:W-:-:S04]  /*ad60*/  IMAD.MOV.U32 R12, RZ, RZ, R234 ;  /* 0x000000ffff0c7224 */ /* 0x000fc800078e00ea */
[----:B------:R-:W-:-:S04]  /*ad70*/  IMAD.WIDE R12, R195, 0x2, R12 ;  /* 0x00000002c30c7825 */ /* 0x000fc800078e020c */
[----:B------:R-:W-:Y:S02]  /*ad80*/  IMAD.MOV.U32 R234, RZ, RZ, R12 ;  /* 0x000000ffffea7224 */ /* 0x000fe400078e000c */
[----:B------:R-:W-:Y:S02]  /*ad90*/  IMAD.MOV.U32 R204, RZ, RZ, R13 ;  /* 0x000000ffffcc7224 */ /* 0x000fe400078e000d */
[----:B------:R-:W-:Y:S02]  /*ada0*/  IMAD.MOV.U32 R12, RZ, RZ, R237 ;  /* 0x000000ffff0c7224 */ /* 0x000fe400078e00ed */
[----:B------:R-:W-:Y:S02]  /*adb0*/  IMAD.MOV.U32 R13, RZ, RZ, R207 ;  /* 0x000000ffff0d7224 */ /* 0x000fe400078e00cf */
[----:B------:R-:W-:-:S04]  /*adc0*/  IMAD.WIDE R12, R195, 0x2, R12 ;  /* 0x00000002c30c7825 */ /* 0x000fc800078e020c */
[----:B------:R-:W-:Y:S02]  /*add0*/  IMAD.MOV.U32 R237, RZ, RZ, R12 ;  /* 0x000000ffffed7224 */ /* 0x000fe400078e000c */
[----:B------:R-:W-:Y:S01]  /*ade0*/  IMAD.MOV.U32 R207, RZ, RZ, R13 ;  /* 0x000000ffffcf7224 */ /* 0x000fe200078e000d */
[----:B----4-:R-:W-:-:S04]  /*adf0*/  LOP3.LUT R9, R9, R8, RZ, 0x3c, !PT ;  /* 0x0000000809097212 */ /* 0x010fc800078e3cff */
[----:B------:R-:W-:-:S04]  /*ae00*/  LOP3.LUT R8, R9, R8, RZ, 0x3c, !PT ;  /* 0x0000000809087212 */ /* 0x000fc800078e3cff */
[----:B------:R-:W-:-:S03]  /*ae10*/  LOP3.LUT R9, R9, R8, RZ, 0x3c, !PT ;  /* 0x0000000809097212 */ /* 0x000fc600078e3cff */
[----:B------:R-:W-:-:S05]  /*ae20*/  IMAD.WIDE R8, R195, 0x2, R8 ;  /* 0x00000002c3087825 */ /* 0x000fca00078e0208 */
[----:B------:R0:W-:Y:S04]  /*ae30*/  STL [R1+0x30c], R8 ;  /* 0x00030c0801007387 */ /* 0x0001e80000100800 */
[----:B------:R1:W-:Y:S01]  /*ae40*/  STL [R1+0x2a0], R9 ;  /* 0x0002a00901007387 */ /* 0x0003e20000100800 */
[----:B0-----:R-:W-:-:S03]  /*ae50*/  IMAD.MOV.U32 R8, RZ, RZ, R14 ;  /* 0x000000ffff087224 */ /* 0x001fc600078e000e */
[----:B------:R-:W4:Y:S04]  /*ae60*/  LDL.LU R14, [R1+0x380] ;  /* 0x00038000010e7983 */ /* 0x000f280000300800 */
[----:B-1----:R-:W4:Y:S01]  /*ae70*/  LDL.LU R9, [R1+0x310] ;  /* 0x0003100001097983 */ /* 0x002f220000300800 */
        /* <DEDUP_REMOVED lines=30> */
[----:B--2---:R-:W-:Y:S02]  /*b060*/  IMAD.MOV.U32 R12, RZ, RZ, R251 ;  /* 0x000000ffff0c7224 */ /* 0x004fe400078e00fb */
[----:B------:R-:W-:Y:S02]  /*b070*/  IMAD.MOV.U32 R13, RZ, RZ, R214 ;  /* 0x000000ffff0d7224 */ /* 0x000fe400078e00d6 */
[----:B------:R-:W-:-:S04]  /*b080*/  IMAD.WIDE R12, R195, 0x2, R12 ;  /* 0x00000002c30c7825 */ /* 0x000fc800078e020c */
[----:B------:R-:W-:Y:S02]  /*b090*/  IMAD.MOV.U32 R251, RZ, RZ, R12 ;  /* 0x000000fffffb7224 */ /* 0x000fe400078e000c */
[----:B------:R-:W-:Y:S02]  /*b0a0*/  IMAD.MOV.U32 R214, RZ, RZ, R13 ;  /* 0x000000ffffd67224 */ /* 0x000fe400078e000d */
[----:B------:R-:W-:Y:S02]  /*b0b0*/  IMAD.MOV.U32 R12, RZ, RZ, R216 ;  /* 0x000000ffff0c7224 */ /* 0x000fe400078e00d8 */
[----:B------:R-:W-:Y:S01]  /*b0c0*/  IMAD.MOV.U32 R13, RZ, RZ, R215 ;  /* 0x000000ffff0d7224 */ /* 0x000fe200078e00d7 */
[----:B------:R-:W2:Y:S01]  /*b0d0*/  LDL.LU R216, [R1+0x37c] ;  /* 0x00037c0001d87983 */ /* 0x000ea20000300800 */
[----:B------:R-:W-:Y:S01]  /*b0e0*/  IMAD.WIDE R12, R195, 0x2, R12 ;  /* 0x00000002c30c7825 */ /* 0x000fe200078e020c */
[----:B---3--:R-:W-:-:S03]  /*b0f0*/  LOP3.LUT R11, R11, R10, RZ, 0x3c, !PT ;  /* 0x0000000a0b0b7212 */ /* 0x008fc600078e3cff */
[----:B------:R-:W-:Y:S01]  /*b100*/  IMAD.MOV.U32 R215, RZ, RZ, R13 ;  /* 0x000000ffffd77224 */ /* 0x000fe200078e000d */
[----:B------:R0:W-:Y:S01]  /*b110*/  STL [R1+0x200], R12 ;  /* 0x0002000c01007387 */ /* 0x0001e20000100800 */
[----:B------:R-:W-:-:S04]  /*b120*/  LOP3.LUT R10, R11, R10, RZ, 0x3c, !PT ;  /* 0x0000000a0b0a7212 */ /* 0x000fc800078e3cff */
[----:B------:R-:W-:Y:S01]  /*b130*/  LOP3.LUT R11, R11, R10, RZ, 0x3c, !PT ;  /* 0x0000000a0b0b7212 */ /* 0x000fe200078e3cff */
[----:B0-----:R-:W3:Y:S04]  /*b140*/  LDL.LU R12, [R1+0x314] ;  /* 0x00031400010c7983 */ /* 0x001ee80000300800 */
[----:B------:R-:W2:Y:S01]  /*b150*/  LDL.LU R13, [R1+0x208] ;  /* 0x00020800010d7983 */ /* 0x000ea20000300800 */
[----:B------:R-:W-:-:S05]  /*b160*/  IMAD.WIDE R10, R195, 0x2, R10 ;  /* 0x00000002c30a7825 */ /* 0x000fca00078e020a */
[----:B------:R0:W-:Y:S04]  /*b170*/  STL [R1+0x2a4], R10 ;  /* 0x0002a40a01007387 */ /* 0x0001e80000100800 */
[----:B------:R1:W-:Y:S01]  /*b180*/  STL [R1+0x204], R11 ;  /* 0x0002040b01007387 */ /* 0x0003e20000100800 */
[----:B0-----:R-:W-:-:S03]  /*b190*/  IMAD.MOV.U32 R10, RZ, RZ, R6 ;  /* 0x000000ffff0a7224 */ /* 0x001fc600078e0006 */
[----:B------:R-:W2:Y:S01]  /*b1a0*/  LDL.LU R6, [R1+0x378] ;  /* 0x0003780001067983 */ /* 0x000ea20000300800 */
[----:B-1----:R-:W-:-:S03]  /*b1b0*/  IMAD.MOV.U32 R11, RZ, RZ, R7 ;  /* 0x000000ffff0b7224 */ /* 0x002fc600078e0007 */
[----:B------:R-:W2:Y:S01]  /*b1c0*/  LDL.LU R7, [R1+0x374] ;  /* 0x0003740001077983 */ /* 0x000ea20000300800 */
[----:B----4-:R-:W-:-:S04]  /*b1d0*/  LOP3.LUT R9, R9, R8, RZ, 0x3c, !PT ;  /* 0x0000000809097212 */ /* 0x010fc800078e3cff */
[----:B------:R-:W-:-:S04]  /*b1e0*/  LOP3.LUT R8, R9, R8, RZ, 0x3c, !PT ;  /* 0x0000000809087212 */ /* 0x000fc800078e3cff */
[----:B------:R-:W-:-:S03]  /*b1f0*/  LOP3.LUT R9, R9, R8, RZ, 0x3c, !PT ;  /* 0x0000000809097212 */ /* 0x000fc600078e3cff */
[----:B------:R-:W-:-:S05]  /*b200*/  IMAD.WIDE R8, R195, 0x2, R8 ;  /* 0x00000002c3087825 */ /* 0x000fca00078e0208 */
[----:B------:R0:W-:Y:S04]  /*b210*/  STL [R1+0x310], R8 ;  /* 0x0003100801007387 */ /* 0x0001e80000100800 */
[----:B------:R3:W-:Y:S04]  /*b220*/  STL [R1+0x2a8], R9 ;  /* 0x0002a80901007387 */ /* 0x0007e80000100800 */
[----:B0-----:R-:W4:Y:S01]  /*b230*/  LDL.LU R8, [R1+0x2b0] ;  /* 0x0002b00001087983 */ /* 0x001f220000300800 */
[----:B------:R-:W-:-:S04]  /*b240*/  LOP3.LUT R11, R11, R10, RZ, 0x3c, !PT ;  /* 0x0000000a0b0b7212 */ /* 0x000fc800078e3cff */
[----:B------:R-:W-:-:S04]  /*b250*/  LOP3.LUT R10, R11, R10, RZ, 0x3c, !PT ;  /* 0x0000000a0b0a7212 */ /* 0x000fc800078e3cff */
[----:B------:R-:W-:-:S03]  /*b260*/  LOP3.LUT R11, R11, R10, RZ, 0x3c, !PT ;  /* 0x0000000a0b0b7212 */ /* 0x000fc600078e3cff */
[----:B------:R-:W-:-:S04]  /*b270*/  IMAD.WIDE R10, R195, 0x2, R10 ;  /* 0x00000002c30a7825 */ /* 0x000fc800078e020a */
[----:B---3--:R-:W-:Y:S02]  /*b280*/  IMAD.MOV.U32 R9, RZ, RZ, R12 ;  /* 0x000000ffff097224 */ /* 0x008fe400078e000c */
[----:B--2---:R-:W-:Y:S02]  /*b290*/  IMAD.MOV.U32 R12, RZ, RZ, R13 ;  /* 0x000000ffff0c7224 */ /* 0x004fe400078e000d */
[----:B------:R-:W-:Y:S02]  /*b2a0*/  IMAD.MOV.U32 R13, RZ, RZ, R216 ;  /* 0x000000ffff0d7224 */ /* 0x000fe400078e00d8 */
[----:B------:R-:W-:-:S05]  /*b2b0*/  IMAD.WIDE R12, R195, 0x2, R12 ;  /* 0x00000002c30c7825 */ /* 0x000fca00078e020c */
[----:B------:R-:W-:Y:S04]  /*b2c0*/  STL [R1+0x208], R12 ;  /* 0x0002080c01007387 */ /* 0x000fe80000100800 */
[----:B------:R0:W-:Y:S04]  /*b2d0*/  STL [R1+0x2ac], R10 ;  /* 0x0002ac0a01007387 */ /* 0x0001e80000100800 */
[----:B------:R1:W-:Y:S04]  /*b2e0*/  STL [R1+0x20c], R11 ;  /* 0x00020c0b01007387 */ /* 0x0003e80000100800 */
[----:B0-----:R-:W2:Y:S04]  /*b2f0*/  LDL.LU R10, [R1+0x214] ;  /* 0x00021400010a7983 */ /* 0x001ea80000300800 */
[----:B-1----:R-:W2:Y:S01]  /*b300*/  LDL.LU R11, [R1+0x2b4] ;  /* 0x0002b400010b7983 */ /* 0x002ea20000300800 */
[----:B----4-:R-:W-:-:S04]  /*b310*/  LOP3.LUT R9, R9, R8, RZ, 0x3c, !PT ;  /* 0x0000000809097212 */ /* 0x010fc800078e3cff */
[----:B------:R-:W-:-:S04]  /*b320*/  LOP3.LUT R8, R9, R8, RZ, 0x3c, !PT ;  /* 0x0000000809087212 */ /* 0x000fc800078e3cff */
[----:B------:R-:W-:-:S03]  /*b330*/  LOP3.LUT R9, R9, R8, RZ, 0x3c, !PT ;  /* 0x0000000809097212 */ /* 0x000fc600078e3cff */
[----:B------:R-:W-:-:S05]  /*b340*/  IMAD.WIDE R8, R195, 0x2, R8 ;  /* 0x00000002c3087825 */ /* 0x000fca00078e0208 */
[----:B------:R0:W-:Y:S04]  /*b350*/  STL [R1+0x314], R8 ;  /* 0x0003140801007387 */ /* 0x0001e80000100800 */
[----:B------:R1:W-:Y:S01]  /*b360*/  STL [R1+0x2b0], R9 ;  /* 0x0002b00901007387 */ /* 0x0003e20000100800 */
[----:B0-----:R-:W-:-:S03]  /*b370*/  IMAD.MOV.U32 R8, RZ, RZ, R218 ;  /* 0x000000ffff087224 */ /* 0x001fc600078e00da */
[----:B------:R-:W3:Y:S01]  /*b380*/  LDL.LU R218, [R1+0x370] ;  /* 0x0003700001da7983 */ /* 0x000ee20000300800 */
[----:B-1----:R-:W-:-:S03]  /*b390*/  IMAD.MOV.U32 R9, RZ, RZ, R196 ;  /* 0x000000ffff097224 */ /* 0x002fc600078e00c4 */
[----:B------:R-:W4:Y:S01]  /*b3a0*/  LDL.LU R196, [R1+0x36c] ;  /* 0x00036c0001c47983 */ /* 0x000f220000300800 */
[----:B------:R-:W-:Y:S02]  /*b3b0*/  IMAD.MOV.U32 R216, RZ, RZ, R13 ;  /* 0x000000ffffd87224 */ /* 0x000fe400078e000d */
[----:B------:R-:W-:Y:S02]  /*b3c0*/  IMAD.MOV.U32 R12, RZ, RZ, R2 ;  /* 0x000000ffff0c7224 */ /* 0x000fe400078e0002 */
[----:B------:R-:W-:Y:S01]  /*b3d0*/  IMAD.MOV.U32 R13, RZ, RZ, R217 ;  /* 0x000000ffff0d7224 */ /* 0x000fe200078e00d9 */
[-C--:B------:R-:W-:Y:S01]  /*b3e0*/  LOP3.LUT R9, R9, R8.reuse, RZ, 0x3c, !PT ;  /* 0x0000000809097212 */ /* 0x080fe200078e3cff */
[----:B------:R-:W3:Y:S01]  /*b3f0*/  LDL.LU R2, [R1+0x368] ;  /* 0x0003680001027983 */ /* 0x000ee20000300800 */
[----:B------:R-:W-:Y:S02]  /*b400*/  IMAD.WIDE R12, R195, 0x2, R12 ;  /* 0x00000002c30c7825 */ /* 0x000fe400078e020c */
[----:B------:R-:W-:-:S03]  /*b410*/  LOP3.LUT R8, R9, R8, RZ, 0x3c, !PT ;  /* 0x0000000809087212 */ /* 0x000fc600078e3cff */
[----:B------:R-:W-:Y:S01]  /*b420*/  STL [R1+0x210], R12 ;  /* 0x0002100c01007387 */ /* 0x000fe20000100800 */
[----:B------:R-:W-:-:S03]  /*b430*/  LOP3.LUT R9, R9, R8, RZ, 0x3c, !PT ;  /* 0x0000000809097212 */ /* 0x000fc600078e3cff */
[----:B------:R-:W-:Y:S01]  /*b440*/  IMAD.WIDE R8, R195, 0x2, R8 ;  /* 0x00000002c3087825 */ /* 0x000fe200078e0208 */
[----:B--2---:R-:W-:-:S04]  /*b450*/  LOP3.LUT R11, R11, R10, RZ, 0x3c, !PT ;  /* 0x0000000a0b0b7212 */ /* 0x004fc800078e3cff */
        /* <DEDUP_REMOVED lines=8> */
[----:B------:R0:W5:Y:S04]  /*b4e0*/  LDL.LU R14, [R1+0x360] ;  /* 0x00036000010e7983 */ /* 0x0001680000300800 */
[----:B------:R4:W-:Y:S04]  /*b4f0*/  STL [R1+0x318], R8 ;  /* 0x0003180801007387 */ /* 0x0009e80000100800 */
[----:B------:R3:W-:Y:S01]  /*b500*/  STL [R1+0x2b8], R9 ;  /* 0x0002b80901007387 */ /* 0x0007e20000100800 */
[----:B----4-:R-:W-:-:S03]  /*b510*/  IMAD.MOV.U32 R8, RZ, RZ, R196 ;  /* 0x000000ffff087224 */ /* 0x010fc600078e00c4 */
[----:B------:R-:W4:Y:S01]  /*b520*/  LDL.LU R196, [R1+0x35c] ;  /* 0x00035c0001c47983 */ /* 0x000f220000300800 */
[----:B------:R-:W-:Y:S01]  /*b530*/  WARPGROUP.ARRIVE ;  /* 0x00000000000079c5 */ /* 0x000fe20000000000 */
[----:B------:R-:W-:Y:S01]  /*b540*/  UMOV UR18, UR6 ;  /* 0x0000000600127c82 */ /* 0x000fe20008000000 */
[----:B------:R-:W-:-:S04]  /*b550*/  UMOV UR19, UR7 ;  /* 0x0000000700137c82 */ /* 0x000fc80008000000 */
[----:B------:R-:W-:Y:S01]  /*b560*/  HGMMA.64x256x16.F32.BF16 R24, gdesc[UR16].tnspA, R24, gsb0 ;  /* 0x23e00000101879f0 */ /* 0x000fe20008001818 */
[----:B---3--:R-:W-:Y:S01]  /*b570*/  IMAD.MOV.U32 R9, RZ, RZ, R2 ;  /* 0x000000ffff097224 */ /* 0x008fe200078e0002 */
[----:B------:R-:W-:Y:S01]  /*b580*/  LOP3.LUT R11, R11, R10, RZ, 0x3c, !PT ;  /* 0x0000000a0b0b7212 */ /* 0x000fe200078e3cff */
[----:B------:R-:W-:Y:S01]  /*b590*/  IMAD.MOV.U32 R217, RZ, RZ, R13 ;  /* 0x000000ffffd97224 */ /* 0x000fe200078e000d */
[----:B------:R-:W3:Y:S02]  /*b5a0*/  LDL.LU R2, [R1+0x358] ;  /* 0x0003580001027983 */ /* 0x000ee40000300800 */
[----:B------:R-:W-:Y:S02]  /*b5b0*/  LOP3.LUT R9, R9, R8, RZ, 0x3c, !PT ;  /* 0x0000000809097212 */ /* 0x000fe400078e3cff */
[----:B------:R-:W-:Y:S01]  /*b5c0*/  LOP3.LUT R10, R11, R10, RZ, 0x3c, !PT ;  /* 0x0000000a0b0a7212 */ /* 0x000fe200078e3cff */
[----:B------:R-:W-:Y:S01]  /*b5d0*/  IMAD.MOV.U32 R13, RZ, RZ, R218 ;  /* 0x000000ffff0d7224 */ /* 0x000fe200078e00da */
[----:B------:R-:W-:-:S02]  /*b5e0*/  LOP3.LUT R8, R9, R8, RZ, 0x3c, !PT ;  /* 0x0000000809087212 */ /* 0x000fc400078e3cff */
[----:B------:R-:W-:Y:S02]  /*b5f0*/  LOP3.LUT R11, R11, R10, RZ, 0x3c, !PT ;  /* 0x0000000a0b0b7212 */ /* 0x000fe400078e3cff */
[----:B------:R-:W-:Y:S01]  /*b600*/  LOP3.LUT R9, R9, R8, RZ, 0x3c, !PT ;  /* 0x0000000809097212 */ /* 0x000fe200078e3cff */
[----:B------:R-:W-:-:S04]  /*b610*/  IMAD.WIDE R10, R195, 0x2, R10 ;  /* 0x00000002c30a7825 */ /* 0x000fc800078e020a */
[----:B------:R-:W-:-:S04]  /*b620*/  IMAD.WIDE R8, R195, 0x2, R8 ;  /* 0x00000002c3087825 */ /* 0x000fc800078e0208 */
[----:B--2---:R-:W-:Y:S02]  /*b630*/  IMAD.MOV.U32 R12, RZ, RZ, R3 ;  /* 0x000000ffff0c7224 */ /* 0x004fe400078e0003 */
[----:B------:R-:W3:Y:S02]  /*b640*/  LDL.LU R3, [R1+0x354] ;  /* 0x0003540001037983 */ /* 0x000ee40000300800 */
[----:B------:R-:W-:-:S05]  /*b650*/  IMAD.WIDE R12, R195, 0x2, R12 ;  /* 0x00000002c30c7825 */ /* 0x000fca00078e020c */
[----:B------:R4:W-:Y:S01]  /*b660*/  STL [R1+0x218], R12 ;  /* 0x0002180c01007387 */ /* 0x0009e20000100800 */
[----:B------:R-:W-:Y:S01]  /*b670*/  UMOV UR22, UR10 ;  /* 0x0000000a00167c82 */ /* 0x000fe20008000000 */
[----:B------:R-:W-:Y:S01]  /*b680*/  UMOV UR23, UR11 ;  /* 0x0000000b00177c82 */ /* 0x000fe20008000000 */
[----:B----4-:R-:W-:Y:S02]  /*b690*/  IMAD.MOV.U32 R12, RZ, RZ, R196 ;  /* 0x000000ffff0c7224 */ /* 0x010fe400078e00c4 */
[----:B------:R-:W2:Y:S04]  /*b6a0*/  LDL.LU R196, [R1+0x350] ;  /* 0x0003500001c47983 */ /* 0x000ea80000300800 */
[----:B------:R-:W-:Y:S04]  /*b6b0*/  STL [R1+0x2bc], R10 ;  /* 0x0002bc0a01007387 */ /* 0x000fe80000100800 */
[----:B------:R-:W-:Y:S04]  /*b6c0*/  STL [R1+0x21c], R11 ;  /* 0x00021c0b01007387 */ /* 0x000fe80000100800 */
[----:B------:R-:W-:Y:S04]  /*b6d0*/  STL [R1+0x31c], R8 ;  /* 0x00031c0801007387 */ /* 0x000fe80000100800 */
[----:B------:R1:W-:Y:S04]  /*b6e0*/  STL [R1+0x2c0], R9 ;  /* 0x0002c00901007387 */ /* 0x0003e80000100800 */
[----:B-1----:R-:W4:Y:S01]  /*b6f0*/  LDL.LU R9, [R1+0x2c8] ;  /* 0x0002c80001097983 */ /* 0x002f220000300800 */
[----:B------:R-:W-:-:S03]  /*b700*/  IMAD.MOV.U32 R11, RZ, RZ, R6 ;  /* 0x000000ffff0b7224 */ /* 0x000fc600078e0006 */
[----:B------:R-:W4:Y:S01]  /*b710*/  LDL.LU R6, [R1+0x34c] ;  /* 0x00034c0001067983 */ /* 0x000f220000300800 */
[----:B------:R-:W-:Y:S02]  /*b720*/  WARPGROUP.DEPBAR.LE gsb0, 0x0 ;  /* 0x00008000000079c5 */ /* 0x000fe40000010000 */
[----:B------:R-:W-:-:S06]  /*b730*/  WARPGROUP.ARRIVE ;  /* 0x00000000000079c5 */ /* 0x000fcc0000000000 */
[----:B------:R-:W-:Y:S01]  /*b740*/  HGMMA.64x256x16.F32.BF16 R24, gdesc[UR20].tnspA, R24, gsb0 ;  /* 0x23e00000141879f0 */ /* 0x000fe20008001818 */
[----:B------:R-:W-:Y:S02]  /*b750*/  IMAD.MOV.U32 R218, RZ, RZ, R13 ;  /* 0x000000ffffda7224 */ /* 0x000fe400078e000d */
[----:B------:R-:W1:Y:S01]  /*b760*/  LDC R13, c[0x0][0x238] ;  /* 0x00008e00ff0d7b82 */ /* 0x000e620000000800 */
[----:B------:R-:W-:Y:S02]  /*b770*/  IMAD.MOV.U32 R10, RZ, RZ, R7 ;  /* 0x000000ffff0a7224 */ /* 0x000fe400078e0007 */
[----:B------:R-:W-:Y:S01]  /*b780*/  IMAD.MOV.U32 R8, RZ, RZ, R12 ;  /* 0x000000ffff087224 */ /* 0x000fe200078e000c */
[----:B------:R0:W5:Y:S01]  /*b790*/  LDL.LU R7, [R1+0x348] ;  /* 0x0003480001077983 */ /* 0x0001620000300800 */
[----:B------:R-:W-:-:S05]  /*b7a0*/  IMAD.WIDE R10, R195, 0x2, R10 ;  /* 0x00000002c30a7825 */ /* 0x000fca00078e020a */
[----:B------:R-:W-:Y:S04]  /*b7b0*/  STL [R1+0x2c4], R10 ;  /* 0x0002c40a01007387 */ /* 0x000fe80000100800 */
[----:B------:R-:W-:Y:S01]  /*b7c0*/  STL [R1+0x220], R11 ;  /* 0x0002200b01007387 */ /* 0x000fe20000100800 */
[----:B-1----:R-:W-:-:S04]  /*b7d0*/  IMAD.SHL.U32 R13, R13, 0x20, RZ ;  /* 0x000000200d0d7824 */ /* 0x002fc800078e00ff */
[----:B---3--:R-:W-:-:S04]  /*b7e0*/  IMAD.WIDE R2, R13, 0x2, R2 ;  /* 0x000000020d027825 */ /* 0x008fc800078e0202 */
[----:B--2---:R-:W-:-:S05]  /*b7f0*/  VIADD R196, R196, 0xffffffff ;  /* 0xffffffffc4c47836 */ /* 0x004fca0000000000 */
[----:B------:R-:W-:Y:S01]  /*b800*/  ISETP.NE.U32.AND P0, PT, R196, RZ, PT ;  /* 0x000000ffc400720c */ /* 0x000fe20003f05070 */
[----:B----4-:R-:W-:-:S05]  /*b810*/  IMAD.WIDE R8, R195, 0x2, R8 ;  /* 0x00000002c3087825 */ /* 0x010fca00078e0208 */
[----:B------:R1:W-:Y:S04]  /*b820*/  STL [R1+0x300], R8 ;  /* 0x0003000801007387 */ /* 0x0003e80000100800 */
[----:B------:R0:W-:Y:S01]  /*b830*/  STL [R1+0x2c8], R9 ;  /* 0x0002c80901007387 */ /* 0x0001e20000100800 */
[----:B------:R-:W-:Y:S02]  /*b840*/  WARPGROUP.DEPBAR.LE gsb0, 0x0 ;  /* 0x00008000000079c5 */ /* 0x000fe40000010000 */
[----:B------:R-:W-:Y:S02]  /*b850*/  VIADD R6, R6, 0xffffffe0 ;  /* 0xffffffe006067836 */ /* 0x000fe40000000000 */
[----:B-1----:R-:W-:Y:S02]  /*b860*/  IMAD.MOV.U32 R8, RZ, RZ, R2 ;  /* 0x000000ffff087224 */ /* 0x002fe400078e0002 */
[----:B------:R-:W-:Y:S01]  /*b870*/  IMAD.MOV.U32 R2, RZ, RZ, R3 ;  /* 0x000000ffff027224 */ /* 0x000fe200078e0003 */
[----:B------:R-:W-:Y:S06]  /*b880*/  @P0 BRA `(.L_x_1) ;  /* 0xffffffa000d80947 */ /* 0x000fec000383ffff */
[----:B------:R1:W-:Y:S04]  /*b890*/  STL [R1+0x34c], R16 ;  /* 0x00034c1001007387 */ /* 0x0003e80000100800 */
[----:B-1----:R-:W2:Y:S04]  /*b8a0*/  LDL.LU R16, [R1+0x1fc] ;  /* 0x0001fc0001107983 */ /* 0x002ea80000300800 */
[----:B-----5:R1:W-:Y:S04]  /*b8b0*/  STL [R1+0x348], R7 ;  /* 0x0003480701007387 */ /* 0x0203e80000100800 */
[----:B-1----:R-:W3:Y:S04]  /*b8c0*/  LDL.LU R7, [R1+0x1f4] ;  /* 0x0001f40001077983 */ /* 0x002ee80000300800 */
[----:B------:R-:W4:Y:S04]  /*b8d0*/  LDL.LU R14, [R1+0x1e8] ;  /* 0x0001e800010e7983 */ /* 0x000f280000300800 */
        /* <DEDUP_REMOVED lines=64> */
[----:B------:R-:W4:Y:S01]  /*bce0*/  LDL.LU R3, [R1+0xe4] ;  /* 0x0000e40001037983 */ /* 0x000f220000300800 */
[----:B------:R-:W-:-:S03]  /*bcf0*/  F2FP.BF16.F32.PACK_AB R151, R151, R150 ;  /* 0x000000969797723e */ /* 0x000fc600000010ff */
[----:B0-----:R-:W4:Y:S01]  /*bd00*/  LDL.LU R9, [R1+0xe0] ;  /* 0x0000e00001097983 */ /* 0x001f220000300800 */
[----:B------:R-:W-:-:S03]  /*bd10*/  F2FP.BF16.F32.PACK_AB R150, R149, R148 ;  /* 0x000000949596723e */ /* 0x000fc600000010ff */
[----:B------:R-:W4:Y:S04]  /*bd20*/  LDL.LU R10, [R1+0xdc] ;  /* 0x0000dc00010a7983 */ /* 0x000f280000300800 */
[----:B------:R-:W4:Y:S04]  /*bd30*/  LDL.LU R11, [R1+0xd8] ;  /* 0x0000d800010b7983 */ /* 0x000f280000300800 */
[----:B------:R-:W4:Y:S04]  /*bd40*/  LDL.LU R12, [R1+0xd4] ;  /* 0x0000d400010c7983 */ /* 0x000f280000300800 */
[----:B------:R-:W4:Y:S04]  /*bd50*/  LDL.LU R13, [R1+0xd0] ;  /* 0x0000d000010d7983 */ /* 0x000f280000300800 */
[----:B------:R-:W2:Y:S04]  /*bd60*/  LDL.LU R149, [R1+0x1f8] ;  /* 0x0001f80001957983 */ /* 0x000ea80000300800 */
[----:B------:R-:W3:Y:S01]  /*bd70*/  LDL.LU R148, [R1+0x1f0] ;  /* 0x0001f00001947983 */ /* 0x000ee20000300800 */
[----:B------:R-:W-:-:S02]  /*bd80*/  F2FP.BF16.F32.PACK_AB R147, R147, R146 ;  /* 0x000000929393723e */ /* 0x000fc400000010ff */
[----:B------:R-:W-:Y:S02]  /*bd90*/  F2FP.BF16.F32.PACK_AB R146, R145, R144 ;  /* 0x000000909192723e */ /* 0x000fe400000010ff */
[----:B--2---:R-:W-:Y:S02]  /*bda0*/  F2FP.BF16.F32.PACK_AB R149, R16, R149 ;  /* 0x000000951095723e */ /* 0x004fe400000010ff */
[----:B------:R-:W2:Y:S01]  /*bdb0*/  LDL.LU R16, [R1+0x34c] ;  /* 0x00034c0001107983 */ /* 0x000ea20000300800 */
[----:B---3--:R-:W-:-:S03]  /*bdc0*/  F2FP.BF16.F32.PACK_AB R148, R7, R148 ;  /* 0x000000940794723e */ /* 0x008fc600000010ff */
[----:B------:R1:W5:Y:S04]  /*bdd0*/  LDL.LU R7, [R1+0x348] ;  /* 0x0003480001077983 */ /* 0x0003680000300800 */
[----:B------:R-:W3:Y:S01]  /*bde0*/  LDL.LU R145, [R1+0x1ec] ;  /* 0x0001ec0001917983 */ /* 0x000ee20000300800 */
[----:B------:R-:W-:Y:S02]  /*bdf0*/  F2FP.BF16.F32.PACK_AB R143, R143, R142 ;  /* 0x0000008e8f8f723e */ /* 0x000fe400000010ff */
[----:B------:R-:W-:Y:S02]  /*be00*/  F2FP.BF16.F32.PACK_AB R139, R139, R138 ;  /* 0x0000008a8b8b723e */ /* 0x000fe400000010ff */
[----:B------:R-:W-:Y:S02]  /*be10*/  F2FP.BF16.F32.PACK_AB R135, R135, R134 ;  /* 0x000000868787723e */ /* 0x000fe400000010ff */
[----:B------:R-:W-:-:S02]  /*be20*/  F2FP.BF16.F32.PACK_AB R131, R131, R130 ;  /* 0x000000828383723e */ /* 0x000fc400000010ff */
[----:B------:R-:W-:Y:S02]  /*be30*/  F2FP.BF16.F32.PACK_AB R127, R127, R126 ;  /* 0x0000007e7f7f723e */ /* 0x000fe400000010ff */
[----:B------:R-:W-:Y:S02]  /*be40*/  F2FP.BF16.F32.PACK_AB R123, R123, R122 ;  /* 0x0000007a7b7b723e */ /* 0x000fe400000010ff */
        /* <DEDUP_REMOVED lines=54> */
[----:B----4-:R-:W-:Y:S02]  /*c1b0*/  F2FP.BF16.F32.PACK_AB R144, R5, R8 ;  /* 0x000000080590723e */ /* 0x010fe400000010ff */
        /* <DEDUP_REMOVED lines=59> */
[----:B--2---:R-:W-:Y:S02]  /*c570*/  F2FP.BF16.F32.PACK_AB R24, R16, R15 ;  /* 0x0000000f1018723e */ /* 0x004fe400000010ff */
[----:B-1-3--:R-:W-:-:S07]  /*c580*/  F2FP.BF16.F32.PACK_AB R145, R145, R14 ;  /* 0x0000000e9191723e */ /* 0x00afce00000010ff */
.L_x_0:
[----:B------:R-:W2:Y:S01]  /*c590*/  LDL.LU R5, [R1+0x328] ;  /* 0x0003280001057983 */ /* 0x000ea20000300800 */
[----:B------:R-:W-:Y:S01]  /*c5a0*/  ULDC.64 UR6, c[0x0][0x228] ;  /* 0x00008a0000067ab9 */ /* 0x000fe20000000a00 */
[----:B-----5:R-:W-:Y:S01]  /*c5b0*/  VIADD R4, R7, 0x1 ;  /* 0x0000000107047836 */ /* 0x020fe20000000000 */
[----:B------:R-:W-:Y:S01]  /*c5c0*/  ULDC UR4, c[0x0][0x22c] ;  /* 0x00008b0000047ab9 */ /* 0x000fe20000000800 */
[----:B------:R-:W1:Y:S01]  /*c5d0*/  S2R R2, SR_TID.X ;  /* 0x0000000000027919 */ /* 0x000e620000002100 */
[----:B------:R-:W-:Y:S01]  /*c5e0*/  ULDC UR5, c[0x0][0x22c] ;  /* 0x00008b0000057ab9 */ /* 0x000fe20000000800 */
[----:B------:R-:W3:Y:S01]  /*c5f0*/  S2R R8, SR_TID.X ;  /* 0x0000000000087919 */ /* 0x000ee20000002100 */
[----:B------:R-:W4:Y:S01]  /*c600*/  S2R R6, SR_TID.X ;  /* 0x0000000000067919 */ /* 0x000f220000002100 */
[C---:B-1----:R-:W-:Y:S02]  /*c610*/  IMAD.SHL.U32 R0, R2.reuse, 0x10, RZ ;  /* 0x0000001002007824 */ /* 0x042fe400078e00ff */
[----:B------:R-:W-:Y:S01]  /*c620*/  IMAD.SHL.U32 R2, R2, 0x40, RZ ;  /* 0x0000004002027824 */ /* 0x000fe200078e00ff */
[----:B---3--:R-:W-:-:S02]  /*c630*/  LOP3.LUT R8, R8, 0x60, RZ, 0xc0, !PT ;  /* 0x0000006008087812 */ /* 0x008fc400078ec0ff */
[----:B------:R-:W-:Y:S02]  /*c640*/  LOP3.LUT R0, R0, 0xf0, RZ, 0xc0, !PT ;  /* 0x000000f000007812 */ /* 0x000fe400078ec0ff */
[----:B------:R-:W-:Y:S01]  /*c650*/  LOP3.LUT R3, R2, 0x400, RZ, 0xc0, !PT ;  /* 0x0000040002037812 */ /* 0x000fe200078ec0ff */
[----:B------:R-:W-:Y:S01]  /*c660*/  VIADD R2, R7, 0x3 ;  /* 0x0000000307027836 */ /* 0x000fe20000000000 */
[----:B----4-:R-:W-:Y:S02]  /*c670*/  LOP3.LUT R6, R6, 0x7f, RZ, 0xc0, !PT ;  /* 0x0000007f06067812 */ /* 0x010fe400078ec0ff */
[----:B------:R-:W-:Y:S01]  /*c680*/  IADD3 R0, R3, UR12, R0 ;  /* 0x0000000c03007c10 */ /* 0x000fe2000fffe000 */
[----:B------:R-:W-:Y:S01]  /*c690*/  BAR.SYNC.DEFER_BLOCKING 0x0 ;  /* 0x0000000000007b1d */ /* 0x000fe20000010000 */
[----:B--2---:R-:W-:-:S05]  /*c6a0*/  ISETP.GE.AND P0, PT, R5, UR6, PT ;  /* 0x0000000605007c0c */ /* 0x004fca000bf06270 */
[----:B------:R-:W-:Y:S01]  /*c6b0*/  ULDC UR6, c[0x0][0x248] ;  /* 0x0000920000067ab9 */ /* 0x000fe20000000800 */
[----:B------:R-:W-:Y:S01]  /*c6c0*/  ISETP.LT.AND P5, PT, R4, UR4, !P0 ;  /* 0x0000000404007c0c */ /* 0x000fe2000c7a1270 */
[C---:B------:R-:W-:Y:S01]  /*c6d0*/  VIADD R4, R7.reuse, 0x2 ;  /* 0x0000000207047836 */ /* 0x040fe20000000000 */
[----:B------:R-:W-:Y:S01]  /*c6e0*/  ULDC UR4, c[0x0][0x22c] ;  /* 0x00008b0000047ab9 */ /* 0x000fe20000000800 */
[----:B------:R-:W-:Y:S01]  /*c6f0*/  ISETP.LT.AND P1, PT, R2, UR5, !P0 ;  /* 0x0000000502007c0c */ /* 0x000fe2000c721270 */
[C---:B------:R-:W-:Y:S01]  /*c700*/  VIADD R2, R7.reuse, 0x4 ;  /* 0x0000000407027836 */ /* 0x040fe20000000000 */
[----:B------:R-:W-:Y:S01]  /*c710*/  ISETP.LT.AND P4, PT, R7, UR7, !P0 ;  /* 0x0000000707007c0c */ /* 0x000fe2000c781270 */
[----:B------:R-:W-:Y:S01]  /*c720*/  ULDC UR7, c[0x0][0x22c] ;  /* 0x00008b0000077ab9 */ /* 0x000fe20000000800 */
[----:B------:R-:W-:Y:S01]  /*c730*/  ISETP.LT.AND P2, PT, R4, UR4, !P0 ;  /* 0x0000000404007c0c */ /* 0x000fe2000c741270 */
[----:B------:R-:W-:Y:S01]  /*c740*/  IMAD R4, R8, 0x8, R0 ;  /* 0x0000000808047824 */ /* 0x000fe200078e0200 */
[----:B------:R-:W-:Y:S01]  /*c750*/  LEA R0, R6, UR12, 0x4 ;  /* 0x0000000c06007c11 */ /* 0x000fe2000f8e20ff */
[----:B------:R-:W-:-:S02]  /*c760*/  ULDC UR4, c[0x0][0x22c] ;  /* 0x00008b0000047ab9 */ /* 0x000fc40000000800 */
[----:B------:R-:W-:Y:S01]  /*c770*/  ISETP.LT.AND P3, PT, R2, UR4, !P0 ;  /* 0x0000000402007c0c */ /* 0x000fe2000c761270 */
[----:B------:R-:W-:Y:S01]  /*c780*/  STSM.16.M88.4 [R4], R24 ;  /* 0x0000001804007844 */ /* 0x000fe20000000200 */
[----:B------:R-:W-:Y:S02]  /*c790*/  ULDC UR4, c[0x0][0x244] ;  /* 0x0000910000047ab9 */ /* 0x000fe40000000800 */
[----:B------:R-:W-:Y:S01]  /*c7a0*/  IMAD R3, R5, UR4, RZ ;  /* 0x0000000405037c24 */ /* 0x000fe2000f8e02ff */
[----:B------:R-:W-:Y:S01]  /*c7b0*/  BAR.SYNC.DEFER_BLOCKING 0x0 ;  /* 0x0000000000007b1d */ /* 0x000fe20000010000 */
[----:B------:R-:W-:-:S05]  /*c7c0*/  IMAD R5, R7, UR6, RZ ;  /* 0x0000000607057c24 */ /* 0x000fca000f8e02ff */
[----:B------:R-:W-:Y:S01]  /*c7d0*/  ULDC.64 UR4, c[0x0][0x220] ;  /* 0x0000880000047ab9 */ /* 0x000fe20000000a00 */
[----:B------:R-:W-:Y:S01]  /*c7e0*/  ULDC UR6, c[0x0][0x248] ;  /* 0x0000920000067ab9 */ /* 0x000fe20000000800 */
[----:B------:R-:W-:Y:S01]  /*c7f0*/  LEA R2, P6, R3, UR4, 0x1 ;  /* 0x0000000403027c11 */ /* 0x000fe2000f8c08ff */
[----:B------:R-:W-:Y:S02]  /*c800*/  ULDC UR4, c[0x0][0x248] ;  /* 0x0000920000047ab9 */ /* 0x000fe40000000800 */
[----:B------:R-:W-:Y:S01]  /*c810*/  VIADD R6, R5, UR4 ;  /* 0x0000000405067c36 */ /* 0x000fe20008000000 */
[----:B------:R-:W-:Y:S01]  /*c820*/  LEA.HI.X.SX32 R3, R3, UR5, 0x1, P6 ;  /* 0x0000000503037c11 */ /* 0x000fe2000b0f0eff */
[----:B------:R-:W-:Y:S01]  /*c830*/  ULDC UR4, c[0x0][0x248] ;  /* 0x0000920000047ab9 */ /* 0x000fe20000000800 */
[----:B------:R-:W-:Y:S01]  /*c840*/  ULDC UR5, c[0x0][0x22c] ;  /* 0x00008b0000057ab9 */ /* 0x000fe20000000800 */
[----:B------:R-:W1:Y:S01]  /*c850*/  LDS.128 R8, [R0] ;  /* 0x0000000000087984 */ /* 0x000e620000000c00 */
[----:B------:R-:W-:Y:S06]  /*c860*/  BAR.SYNC.DEFER_BLOCKING 0x0 ;  /* 0x0000000000007b1d */ /* 0x000fec0000010000 */
[----:B------:R-:W-:Y:S02]  /*c870*/  STSM.16.M88.4 [R4], R28 ;  /* 0x0000001c04007844 */ /* 0x000fe40000000200 */
[----:B------:R-:W-:Y:S06]  /*c880*/  BAR.SYNC.DEFER_BLOCKING 0x0 ;  /* 0x0000000000007b1d */ /* 0x000fec0000010000 */
[----:B------:R-:W2:Y:S02]  /*c890*/  LDS.128 R12, [R0] ;  /* 0x00000000000c7984 */ /* 0x000ea40000000c00 */
[----:B------:R-:W-:Y:S06]  /*c8a0*/  BAR.SYNC.DEFER_BLOCKING 0x0 ;  /* 0x0000000000007b1d */ /* 0x000fec0000010000 */
[----:B------:R-:W-:Y:S02]  /*c8b0*/  STSM.16.M88.4 [R4], R32 ;  /* 0x0000002004007844 */ /* 0x000fe40000000200 */
[----:B------:R-:W-:Y:S06]  /*c8c0*/  BAR.SYNC.DEFER_BLOCKING 0x0 ;  /* 0x0000000000007b1d */ /* 0x000fec0000010000 */
[----:B------:R-:W3:Y:S02]  /*c8d0*/  LDS.128 R16, [R0] ;  /* 0x0000000000107984 */ /* 0x000ee40000000c00 */
[----:B------:R-:W-:Y:S06]  /*c8e0*/  BAR.SYNC.DEFER_BLOCKING 0x0 ;  /* 0x0000000000007b1d */ /* 0x000fec0000010000 */
[----:B------:R-:W-:Y:S02]  /*c8f0*/  STSM.16.M88.4 [R4], R36 ;  /* 0x0000002404007844 */ /* 0x000fe40000000200 */
[----:B------:R-:W-:Y:S06]  /*c900*/  BAR.SYNC.DEFER_BLOCKING 0x0 ;  /* 0x0000000000007b1d */ /* 0x000fec0000010000 */
[----:B0-----:R-:W0:Y:S02]  /*c910*/  LDS.128 R20, [R0] ;  /* 0x0000000000147984 */ /* 0x001e240000000c00 */
[----:B------:R-:W-:Y:S06]  /*c920*/  BAR.SYNC.DEFER_BLOCKING 0x0 ;  /* 0x0000000000007b1d */ /* 0x000fec0000010000 */
[----:B------:R-:W-:Y:S02]  /*c930*/  STSM.16.M88.4 [R4], R40 ;  /* 0x0000002804007844 */ /* 0x000fe40000000200 */
[----:B------:R-:W-:Y:S06]  /*c940*/  BAR.SYNC.DEFER_BLOCKING 0x0 ;  /* 0x0000000000007b1d */ /* 0x000fec0000010000 */
[----:B------:R-:W4:Y:S02]  /*c950*/  LDS.128 R24, [R0] ;  /* 0x0000000000187984 */ /* 0x000f240000000c00 */
        /* <DEDUP_REMOVED lines=89> */
[----:B------:R1:W-:Y:S02]  /*cef0*/  STSM.16.M88.4 [R4], R132 ;  /* 0x0000008404007844 */ /* 0x0003e40000000200 */
[----:B------:R-:W-:Y:S01]  /*cf00*/  BAR.SYNC.DEFER_BLOCKING 0x0 ;  /* 0x0000000000007b1d */ /* 0x000fe20000010000 */
[----:B-1----:R-:W-:-:S04]  /*cf10*/  LEA R132, P6, R5, R2, 0x1 ;  /* 0x0000000205847211 */ /* 0x002fc800078c08ff */
[----:B------:R-:W-:Y:S01]  /*cf20*/  LEA.HI.X.SX32 R133, R5, R3, 0x1, P6 ;  /* 0x0000000305857211 */ /* 0x000fe200030f0eff */
[----:B------:R-:W-:Y:S01]  /*cf30*/  VIADD R5, R7, 0x5 ;  /* 0x0000000507057836 */ /* 0x000fe20000000000 */
[----:B------:R-:W-:-:S04]  /*cf40*/  LEA R134, P6, R6, R2, 0x1 ;  /* 0x0000000206867211 */ /* 0x000fc800078c08ff */
[C---:B------:R-:W-:Y:S01]  /*cf50*/  LEA.HI.X.SX32 R135, R6.reuse, R3, 0x1, P6 ;  /* 0x0000000306877211 */ /* 0x040fe200030f0eff */
[----:B------:R-:W1:Y:S01]  /*cf60*/  LDS.128 R116, [R0] ;  /* 0x0000000000747984 */ /* 0x000e620000000c00 */
[----:B------:R-:W-:Y:S06]  /*cf70*/  BAR.SYNC.DEFER_BLOCKING 0x0 ;  /* 0x0000000000007b1d */ /* 0x000fec0000010000 */
[----:B------:R2:W-:Y:S02]  /*cf80*/  STSM.16.M88.4 [R4], R136 ;  /* 0x0000008804007844 */ /* 0x0005e40000000200 */
[----:B------:R-:W-:Y:S01]  /*cf90*/  BAR.SYNC.DEFER_BLOCKING 0x0 ;  /* 0x0000000000007b1d */ /* 0x000fe20000010000 */
[----:B--2---:R-:W-:Y:S01]  /*cfa0*/  VIADD R136, R6, UR4 ;  /* 0x0000000406887c36 */ /* 0x004fe20008000000 */
[----:B------:R-:W-:-:S04]  /*cfb0*/  PRMT R137, R8, 0x7632, R137 ;  /* 0x0000763208897816 */ /* 0x000fc80000000089 */
[----:B------:R-:W-:Y:S01]  /*cfc0*/  ULDC UR4, c[0x0][0x248] ;  /* 0x0000920000047ab9 */ /* 0x000fe20000000800 */
[----:B------:R-:W-:Y:S01]  /*cfd0*/  VIADD R6, R7, 0x6 ;  /* 0x0000000607067836 */ /* 0x000fe20000000000 */
[----:B------:R-:W2:Y:S01]  /*cfe0*/  LDS.128 R120, [R0] ;  /* 0x0000000000787984 */ /* 0x000ea20000000c00 */
[----:B------:R-:W-:Y:S06]  /*cff0*/  BAR.SYNC.DEFER_BLOCKING 0x0 ;  /* 0x0000000000007b1d */ /* 0x000fec0000010000 */
[----:B------:R-:W-:Y:S02]  /*d000*/  STSM.16.M88.4 [R4], R140 ;  /* 0x0000008c04007844 */ /* 0x000fe40000000200 */
[----:B------:R-:W-:Y:S06]  /*d010*/  BAR.SYNC.DEFER_BLOCKING 0x0 ;  /* 0x0000000000007b1d */ /* 0x000fec0000010000 */
[----:B------:R-:W2:Y:S02]  /*d020*/  LDS.128 R124, [R0] ;  /* 0x00000000007c7984 */ /* 0x000ea40000000c00 */
[----:B------:R-:W-:Y:S06]  /*d030*/  BAR.SYNC.DEFER_BLOCKING 0x0 ;  /* 0x0000000000007b1d */ /* 0x000fec0000010000 */
[----:B------:R-:W-:Y:S02]  /*d040*/  STSM.16.M88.4 [R4], R144 ;  /* 0x0000009004007844 */ /* 0x000fe40000000200 */
[----:B------:R-:W-:Y:S06]  /*d050*/  BAR.SYNC.DEFER_BLOCKING 0x0 ;  /* 0x0000000000007b1d */ /* 0x000fec0000010000 */
[----:B------:R-:W2:Y:S02]  /*d060*/  LDS.128 R128, [R0] ;  /* 0x0000000000807984 */ /* 0x000ea40000000c00 */
[----:B------:R-:W-:Y:S06]  /*d070*/  BAR.SYNC.DEFER_BLOCKING 0x0 ;  /* 0x0000000000007b1d */ /* 0x000fec0000010000 */
[----:B------:R3:W-:Y:S02]  /*d080*/  STSM.16.M88.4 [R4], R148 ;  /* 0x0000009404007844 */ /* 0x0007e40000000200 */
[----:B------:R-:W-:Y:S01]  /*d090*/  BAR.SYNC.DEFER_BLOCKING 0x0 ;  /* 0x0000000000007b1d */ /* 0x000fe20000010000 */
[----:B---3--:R-:W-:-:S05]  /*d0a0*/  LEA R4, P6, R136, R2, 0x1 ;  /* 0x0000000288047211 */ /* 0x008fca00078c08ff */
[----:B------:R3:W-:Y:S01]  /*d0b0*/  @P4 STG.E.U16 desc[UR14][R132.64], R8 ;  /* 0x0000000884004986 */ /* 0x0007e2000c10150e */
[----:B------:R-:W-:Y:S01]  /*d0c0*/  ISETP.LT.AND P4, PT, R5, UR5, !P0 ;  /* 0x0000000505007c0c */ /* 0x000fe2000c781270 */
[----:B------:R-:W-:Y:S01]  /*d0d0*/  ULDC UR5, c[0x0][0x22c] ;  /* 0x00008b0000057ab9 */ /* 0x000fe20000000800 */
[C---:B------:R-:W-:Y:S01]  /*d0e0*/  LEA.HI.X.SX32 R5, R136.reuse, R3, 0x1, P6 ;  /* 0x0000000388057211 */ /* 0x040fe200030f0eff */
[----:B------:R-:W-:Y:S01]  /*d0f0*/  VIADD R136, R136, UR4 ;  /* 0x0000000488887c36 */ /* 0x000fe20008000000 */
[----:B------:R0:W-:Y:S01]  /*d100*/  @P5 STG.E.U16 desc[UR14][R134.64], R137 ;  /* 0x0000008986005986 */ /* 0x0001e2000c10150e */
[----:B------:R-:W-:Y:S01]  /*d110*/  ISETP.LT.AND P5, PT, R6, UR5, !P0 ;  /* 0x0000000506007c0c */ /* 0x000fe2000c7a1270 */
[----:B------:R-:W-:Y:S01]  /*d120*/  ULDC UR4, c[0x0][0x248] ;  /* 0x0000920000047ab9 */ /* 0x000fe20000000800 */
[----:B------:R-:W-:Y:S01]  /*d130*/  ULDC UR5, c[0x0][0x22c] ;  /* 0x00008b0000057ab9 */ /* 0x000fe20000000800 */
[----:B------:R4:W-:Y:S01]  /*d140*/  @P2 STG.E.U16 desc[UR14][R4.64], R9 ;  /* 0x0000000904002986 */ /* 0x0009e2000c10150e */
[C---:B------:R-:W-:Y:S01]  /*d150*/  VIADD R6, R136.reuse, UR4 ;  /* 0x0000000488067c36 */ /* 0x040fe20008000000 */
[----:B------:R-:W-:Y:S01]  /*d160*/  ULDC UR4, c[0x0][0x22c] ;  /* 0x00008b0000047ab9 */ /* 0x000fe20000000800 */
[----:B---3--:R-:W-:Y:S01]  /*d170*/  LEA R132, P2, R136, R2, 0x1 ;  /* 0x0000000288847211 */ /* 0x008fe200078408ff */
[----:B------:R-:W-:-:S03]  /*d180*/  VIADD R8, R7, 0x7 ;  /* 0x0000000707087836 */ /* 0x000fc60000000000 */
[-C--:B------:R-:W-:Y:S02]  /*d190*/  LEA.HI.X.SX32 R133, R136, R3.reuse, 0x1, P2 ;  /* 0x0000000388857211 */ /* 0x080fe400010f0eff */
[----:B0-----:R-:W-:Y:S02]  /*d1a0*/  PRMT R135, R9, 0x7632, R135 ;  /* 0x0000763209877816 */ /* 0x001fe40000000087 */
[----:B------:R-:W-:Y:S01]  /*d1b0*/  ISETP.LT.AND P2, PT, R8, UR5, !P0 ;  /* 0x0000000508007c0c */ /* 0x000fe2000c741270 */
[C---:B------:R-:W-:Y:S01]  /*d1c0*/  VIADD R8, R7.reuse, 0x8 ;  /* 0x0000000807087836 */ /* 0x040fe20000000000 */
[----:B------:R-:W-:Y:S01]  /*d1d0*/  LEA R134, P6, R6, R2, 0x1 ;  /* 0x0000000206867211 */ /* 0x000fe200078c08ff */
[----:B------:R0:W-:Y:S01]  /*d1e0*/  @P1 STG.E.U16 desc[UR14][R132.64], R135 ;  /* 0x0000008784001986 */ /* 0x0001e2000c10150e */
[C---:B----4-:R-:W-:Y:S01]  /*d1f0*/  VIADD R5, R7.reuse, 0x9 ;  /* 0x0000000907057836 */ /* 0x050fe20000000000 */
[----:B------:R-:W-:Y:S01]  /*d200*/  PRMT R9, R10, 0x7632, R9 ;  /* 0x000076320a097816 */ /* 0x000fe20000000009 */
[----:B------:R-:W-:Y:S01]  /*d210*/  ULDC UR5, c[0x0][0x22c] ;  /* 0x00008b0000057ab9 */ /* 0x000fe20000000800 */
[----:B------:R-:W-:Y:S01]  /*d220*/  ISETP.LT.AND P1, PT, R8, UR4, !P0 ;  /* 0x0000000408007c0c */ /* 0x000fe2000c721270 */
[----:B------:R-:W-:Y:S01]  /*d230*/  ULDC UR4, c[0x0][0x248] ;  /* 0x0000920000047ab9 */ /* 0x000fe20000000800 */
[----:B------:R-:W-:Y:S01]  /*d240*/  VIADD R8, R7, 0xa ;  /* 0x0000000a07087836 */ /* 0x000fe20000000000 */
[C---:B0-----:R-:W-:Y:S01]  /*d250*/  LEA.HI.X.SX32 R135, R6.reuse, R3, 0x1, P6 ;  /* 0x0000000306877211 */ /* 0x041fe200030f0eff */
[----:B------:R-:W-:Y:S01]  /*d260*/  VIADD R6, R6, UR4 ;  /* 0x0000000406067c36 */ /* 0x000fe20008000000 */
[----:B------:R-:W-:-:S03]  /*d270*/  ULDC UR4, c[0x0][0x22c] ;  /* 0x00008b0000047ab9 */ /* 0x000fc60000000800 */
[----:B------:R0:W-:Y:S01]  /*d280*/  @P3 STG.E.U16 desc[UR14][R134.64], R10 ;  /* 0x0000000a86003986 */ /* 0x0001e2000c10150e */
[CC--:B------:R-:W-:Y:S02]  /*d290*/  LEA R4, P6, R6.reuse, R2.reuse, 0x1 ;  /* 0x0000000206047211 */ /* 0x0c0fe400078c08ff */
[----:B------:R-:W-:Y:S01]  /*d2a0*/  ISETP.LT.AND P3, PT, R5, UR4, !P0 ;  /* 0x0000000405007c0c */ /* 0x000fe2000c761270 */
[----:B------:R-:W-:Y:S01]  /*d2b0*/  ULDC UR4, c[0x0][0x248] ;  /* 0x0000920000047ab9 */ /* 0x000fe20000000800 */
[CC--:B------:R-:W-:Y:S01]  /*d2c0*/  LEA.HI.X.SX32 R5, R6.reuse, R3.reuse, 0x1, P6 ;  /* 0x0000000306057211 */ /* 0x0c0fe200030f0eff */
[----:B------:R-:W-:Y:S01]  /*d2d0*/  VIADD R6, R6, UR4 ;  /* 0x0000000406067c36 */ /* 0x000fe20008000000 */
[----:B------:R-:W-:Y:S01]  /*d2e0*/  ULDC UR4, c[0x0][0x248] ;  /* 0x0000920000047ab9 */ /* 0x000fe20000000800 */
[----:B------:R-:W-:Y:S01]  /*d2f0*/  ISETP.LT.AND P6, PT, R8, UR5, !P0 ;  /* 0x0000000508007c0c */ /* 0x000fe2000c7c1270 */
[----:B------:R-:W-:Y:S01]  /*d300*/  ULDC UR5, c[0x0][0x248] ;  /* 0x0000920000057ab9 */ /* 0x000fe20000000800 */
[----:B------:R3:W-:Y:S01]  /*d310*/  @P4 STG.E.U16 desc[UR14][R4.64], R9 ;  /* 0x0000000904004986 */ /* 0x0007e2000c10150e */
[CC--:B------:R-:W-:Y:S01]  /*d320*/  LEA R8, P4, R6.reuse, R2.reuse, 0x1 ;  /* 0x0000000206087211 */ /* 0x0c0fe200078808ff */
[C---:B0-----:R-:W-:Y:S01]  /*d330*/  VIADD R10, R6.reuse, UR4 ;  /* 0x00000004060a7c36 */ /* 0x041fe20008000000 */
[----:B------:R-:W-:Y:S01]  /*d340*/  ULDC UR4, c[0x0][0x22c] ;  /* 0x00008b0000047ab9 */ /* 0x000fe20000000800 */
[----:B------:R-:W-:Y:S01]  /*d350*/  VIADD R134, R7, 0xb ;  /* 0x0000000b07867836 */ /* 0x000fe20000000000 */
[-C--:B---3--:R-:W-:Y:S01]  /*d360*/  LEA.HI.X.SX32 R9, R6, R3.reuse, 0x1, P4 ;  /* 0x0000000306097211 */ /* 0x088fe200020f0eff */
[C---:B------:R-:W-:Y:S01]  /*d370*/  VIADD R6, R10.reuse, UR5 ;  /* 0x000000050a067c36 */ /* 0x040fe20008000000 */
[CC--:B------:R-:W-:Y:S01]  /*d380*/  LEA R132, P4, R10.reuse, R2.reuse, 0x1 ;  /* 0x000000020a847211 */ /* 0x0c0fe200078808ff */
[----:B------:R-:W-:Y:S01]  /*d390*/  ULDC UR5, c[0x0][0x22c] ;  /* 0x00008b0000057ab9 */ /* 0x000fe20000000800 */
[----:B------:R-:W-:Y:S01]  /*d3a0*/  PRMT R5, R11, 0x7632, R5 ;  /* 0x000076320b057816 */ /* 0x000fe20000000005 */
[----:B------:R-:W-:Y:S01]  /*d3b0*/  @P5 STG.E.U16 desc[UR14][R8.64], R11 ;  /* 0x0000000b08005986 */ /* 0x000fe2000c10150e */
[----:B------:R-:W-:Y:S01]  /*d3c0*/  LEA.HI.X.SX32 R133, R10, R3, 0x1, P4 ;  /* 0x000000030a857211 */ /* 0x000fe200020f0eff */
[----:B------:R-:W-:Y:S01]  /*d3d0*/  VIADD R10, R7, 0xc ;  /* 0x0000000c070a7836 */ /* 0x000fe20000000000 */
[----:B------:R-:W-:-:S02]  /*d3e0*/  LEA R4, P4, R6, R2, 0x1 ;  /* 0x0000000206047211 */ /* 0x000fc400078808ff */
[----:B------:R-:W-:Y:S01]  /*d3f0*/  ISETP.LT.AND P5, PT, R134, UR4, !P0 ;  /* 0x0000000486007c0c */ /* 0x000fe2000c7a1270 */
[----:B------:R0:W-:Y:S01]  /*d400*/  @P2 STG.E.U16 desc[UR14][R132.64], R5 ;  /* 0x0000000584002986 */ /* 0x0001e2000c10150e */
[----:B------:R-:W-:Y:S01]  /*d410*/  ULDC UR4, c[0x0][0x22c] ;  /* 0x00008b0000047ab9 */ /* 0x000fe20000000800 */
[----:B0-----:R-:W-:Y:S02]  /*d420*/  LEA.HI.X.SX32 R5, R6, R3, 0x1, P4 ;  /* 0x0000000306057211 */ /* 0x001fe400020f0eff */
[----:B------:R-:W-:Y:S01]  /*d430*/  ISETP.LT.AND P4, PT, R10, UR4, !P0 ;  /* 0x000000040a007c0c */ /* 0x000fe2000c781270 */
[----:B------:R-:W-:Y:S01]  /*d440*/  ULDC UR4, c[0x0][0x248] ;  /* 0x0000920000047ab9 */ /* 0x000fe20000000800 */
[----:B------:R-:W-:Y:S01]  /*d450*/  VIADD R10, R7, 0xd ;  /* 0x0000000d070a7836 */ /* 0x000fe20000000000 */
[----:B------:R0:W-:Y:S01]  /*d460*/  @P1 STG.E.U16 desc[UR14][R4.64], R12 ;  /* 0x0000000c04001986 */ /* 0x0001e2000c10150e */
[----:B------:R-:W-:Y:S01]  /*d470*/  VIADD R6, R6, UR4 ;  /* 0x0000000406067c36 */ /* 0x000fe20008000000 */
[----:B------:R-:W-:-:S02]  /*d480*/  ULDC UR4, c[0x0][0x22c] ;  /* 0x00008b0000047ab9 */ /* 0x000fc40000000800 */
[----:B------:R-:W-:Y:S01]  /*d490*/  ISETP.LT.AND P2, PT, R10, UR4, !P0 ;  /* 0x000000040a007c0c */ /* 0x000fe2000c741270 */
[----:B------:R-:W-:Y:S01]  /*d4a0*/  ULDC UR4, c[0x0][0x248] ;  /* 0x0000920000047ab9 */ /* 0x000fe20000000800 */
[----:B------:R-:W-:Y:S01]  /*d4b0*/  LEA R8, P1, R6, R2, 0x1 ;  /* 0x0000000206087211 */ /* 0x000fe200078208ff */
[----:B------:R-:W-:-:S03]  /*d4c0*/  VIADD R10, R7, 0xe ;  /* 0x0000000e070a7836 */ /* 0x000fc60000000000 */
[C---:B------:R-:W-:Y:S01]  /*d4d0*/  LEA.HI.X.SX32 R9, R6.reuse, R3, 0x1, P1 ;  /* 0x0000000306097211 */ /* 0x040fe200008f0eff */
[----:B------:R-:W-:Y:S01]  /*d4e0*/  VIADD R6, R6, UR4 ;  /* 0x0000000406067c36 */ /* 0x000fe20008000000 */
[----:B0-----:R-:W-:Y:S01]  /*d4f0*/  PRMT R5, R12, 0x7632, R5 ;  /* 0x000076320c057816 */ /* 0x001fe20000000005 */
[----:B------:R-:W-:Y:S01]  /*d500*/  ULDC UR4, c[0x0][0x248] ;  /* 0x0000920000047ab9 */ /* 0x000fe20000000800 */
[----:B------:R-:W-:Y:S01]  /*d510*/  ISETP.LT.AND P1, PT, R10, UR5, !P0 ;  /* 0x000000050a007c0c */ /* 0x000fe2000c721270 */
[C---:B------:R-:W-:Y:S01]  /*d520*/  VIADD R11, R6.reuse, UR4 ;  /* 0x00000004060b7c36 */ /* 0x040fe20008000000 */
[----:B------:R-:W-:Y:S01]  /*d530*/  ULDC UR4, c[0x0][0x248] ;  /* 0x0000920000047ab9 */ /* 0x000fe20000000800 */
[----:B------:R0:W-:Y:S01]  /*d540*/  @P3 STG.E.U16 desc[UR14][R8.64], R5 ;  /* 0x0000000508003986 */ /* 0x0001e2000c10150e */
[----:B------:R-:W-:Y:S01]  /*d550*/  LEA R4, P3, R6, R2, 0x1 ;  /* 0x0000000206047211 */ /* 0x000fe200078608ff */
[----:B------:R-:W-:Y:S01]  /*d560*/  VIADD R12, R7, 0xf ;  /* 0x0000000f070c7836 */ /* 0x000fe20000000000 */
[----:B------:R-:W-:-:S02]  /*d570*/  ULDC UR5, c[0x0][0x22c] ;  /* 0x00008b0000057ab9 */ /* 0x000fc40000000800 */
[-C--:B0-----:R-:W-:Y:S01]  /*d580*/  LEA.HI.X.SX32 R5, R6, R3.reuse, 0x1, P3 ;  /* 0x0000000306057211 */ /* 0x081fe200018f0eff */
[C---:B------:R-:W-:Y:S01]  /*d590*/  VIADD R6, R11.reuse, UR4 ;  /* 0x000000040b067c36 */ /* 0x040fe20008000000 */
[-C--:B------:R-:W-:Y:S01]  /*d5a0*/  LEA R10, P3, R11, R2.reuse, 0x1 ;  /* 0x000000020b0a7211 */ /* 0x080fe200078608ff */
[----:B------:R-:W-:Y:S01]  /*d5b0*/  ULDC UR4, c[0x0][0x248] ;  /* 0x0000920000047ab9 */ /* 0x000fe20000000800 */
[----:B------:R-:W-:Y:S01]  /*d5c0*/  PRMT R9, R13, 0x7632, R9 ;  /* 0x000076320d097816 */ /* 0x000fe20000000009 */
[----:B------:R0:W-:Y:S01]  /*d5d0*/  @P6 STG.E.U16 desc[UR14][R4.64], R13 ;  /* 0x0000000d04006986 */ /* 0x0001e2000c10150e */
[-C--:B------:R-:W-:Y:S02]  /*d5e0*/  LEA.HI.X.SX32 R11, R11, R3.reuse, 0x1, P3 ;  /* 0x000000030b0b7211 */ /* 0x080fe400018f0eff */
[-C--:B------:R-:W-:Y:S02]  /*d5f0*/  LEA R8, P6, R6, R2.reuse, 0x1 ;  /* 0x0000000206087211 */ /* 0x080fe400078c08ff */
[----:B------:R-:W-:Y:S01]  /*d600*/  ISETP.LT.AND P3, PT, R12, UR5, !P0 ;  /* 0x000000050c007c0c */ /* 0x000fe2000c761270 */
[----:B------:R3:W-:Y:S01]  /*d610*/  @P5 STG.E.U16 desc[UR14][R10.64], R9 ;  /* 0x000000090a005986 */ /* 0x0007e2000c10150e */
[C---:B------:R-:W-:Y:S01]  /*d620*/  VIADD R12, R7.reuse, 0x10 ;  /* 0x00000010070c7836 */ /* 0x040fe20000000000 */
[----:B------:R-:W-:Y:S01]  /*d630*/  ULDC UR5, c[0x0][0x22c] ;  /* 0x00008b0000057ab9 */ /* 0x000fe20000000800 */
[C---:B0-----:R-:W-:Y:S01]  /*d640*/  VIADD R13, R7.reuse, 0x15 ;  /* 0x00000015070d7836 */ /* 0x041fe20000000000 */
[CC--:B---3--:R-:W-:Y:S01]  /*d650*/  LEA.HI.X.SX32 R9, R6.reuse, R3.reuse, 0x1, P6 ;  /* 0x0000000306097211 */ /* 0x0c8fe200030f0eff */
[----:B------:R-:W-:Y:S01]  /*d660*/  VIADD R6, R6, UR4 ;  /* 0x0000000406067c36 */ /* 0x000fe20008000000 */
[----:B------:R-:W-:Y:S01]  /*d670*/  ULDC UR4, c[0x0][0x248] ;  /* 0x0000920000047ab9 */ /* 0x000fe20000000800 */
[----:B------:R-:W-:Y:S01]  /*d680*/  ISETP.LT.AND P6, PT, R12, UR5, !P0 ;  /* 0x000000050c007c0c */ /* 0x000fe2000c7c1270 */
[C---:B------:R-:W-:Y:S01]  /*d690*/  VIADD R10, R7.reuse, 0x11 ;  /* 0x00000011070a7836 */ /* 0x040fe20000000000 */
[----:B------:R0:W-:Y:S01]  /*d6a0*/  @P4 STG.E.U16 desc[UR14][R8.64], R14 ;  /* 0x0000000e08004986 */ /* 0x0001e2000c10150e */
[CC--:B------:R-:W-:Y:S01]  /*d6b0*/  LEA R4, P4, R6.reuse, R2.reuse, 0x1 ;  /* 0x0000000206047211 */ /* 0x0c0fe200078808ff */
[C---:B------:R-:W-:Y:S01]  /*d6c0*/  VIADD R12, R6.reuse, UR4 ;  /* 0x00000004060c7c36 */ /* 0x040fe20008000000 */
[----:B------:R-:W-:Y:S01]  /*d6d0*/  ULDC UR5, c[0x0][0x22c] ;  /* 0x00008b0000057ab9 */ /* 0x000fe20000000800 */
[----:B------:R-:W-:Y:S01]  /*d6e0*/  ULDC UR4, c[0x0][0x22c] ;  /* 0x00008b0000047ab9 */ /* 0x000fe20000000800 */
[----:B------:R-:W-:Y:S01]  /*d6f0*/  LEA.HI.X.SX32 R5, R6, R3, 0x1, P4 ;  /* 0x0000000306057211 */ /* 0x000fe200020f0eff */
[----:B------:R-:W-:Y:S01]  /*d700*/  VIADD R6, R7, 0x12 ;  /* 0x0000001207067836 */ /* 0x000fe20000000000 */
[----:B------:R-:W-:Y:S01]  /*d710*/  ISETP.LT.AND P5, PT, R10, UR5, !P0 ;  /* 0x000000050a007c0c */ /* 0x000fe2000c7a1270 */
[----:B------:R-:W-:Y:S01]  /*d720*/  ULDC UR5, c[0x0][0x22c] ;  /* 0x00008b0000057ab9 */ /* 0x000fe20000000800 */
[----:B------:R-:W-:-:S02]  /*d730*/  LEA R10, P4, R12, R2, 0x1 ;  /* 0x000000020c0a7211 */ /* 0x000fc400078808ff */
[----:B0-----:R-:W-:Y:S01]  /*d740*/  PRMT R9, R14, 0x7632, R9 ;  /* 0x000076320e097816 */ /* 0x001fe20000000009 */
[----:B------:R-:W-:Y:S01]  /*d750*/  VIADD R14, R7, 0xff ;  /* 0x000000ff070e7836 */ /* 0x000fe20000000000 */
[----:B------:R-:W-:-:S03]  /*d760*/  LEA.HI.X.SX32 R11, R12, R3, 0x1, P4 ;  /* 0x000000030c0b7211 */ /* 0x000fc600020f0eff */
[----:B------:R0:W-:Y:S01]  /*d770*/  @P2 STG.E.U16 desc[UR14][R4.64], R9 ;  /* 0x0000000904002986 */ /* 0x0001e2000c10150e */
[----:B------:R-:W-:Y:S01]  /*d780*/  ISETP.LT.AND P2, PT, R6, UR4, !P0 ;  /* 0x0000000406007c0c */ /* 0x000fe2000c741270 */
[----:B------:R-:W-:Y:S01]  /*d790*/  ULDC UR4, c[0x0][0x248] ;  /* 0x0000920000047ab9 */ /* 0x000fe20000000800 */
[----:B------:R-:W-:Y:S01]  /*d7a0*/  VIADD R6, R7, 0x13 ;  /* 0x0000001307067836 */ /* 0x000fe20000000000 */
[----:B------:R3:W-:Y:S01]  /*d7b0*/  @P1 STG.E.U16 desc[UR14][R10.64], R15 ;  /* 0x0000000f0a001986 */ /* 0x0007e2000c10150e */
[----:B------:R-:W-:Y:S01]  /*d7c0*/  VIADD R12, R12, UR4 ;  /* 0x000000040c0c7c36 */ /* 0x000fe20008000000 */
[----:B------:R-:W-:Y:S02]  /*d7d0*/  ULDC UR4, c[0x0][0x22c] ;  /* 0x00008b0000047ab9 */ /* 0x000fe40000000800 */
[----:B------:R-:W-:Y:S01]  /*d7e0*/  ISETP.LT.AND P1, PT, R6, UR4, !P0 ;  /* 0x0000000406007c0c */ /* 0x000fe2000c721270 */
[----:B------:R-:W-:Y:S01]  /*d7f0*/  ULDC UR4, c[0x0][0x248] ;  /* 0x0000920000047ab9 */ /* 0x000fe20000000800 */
[----:B------:R-:W-:-:S02]  /*d800*/  LEA R8, P4, R12, R2, 0x1 ;  /* 0x000000020c087211 */ /* 0x000fc400078808ff */
[----:B0-----:R-:W-:Y:S01]  /*d810*/  PRMT R5, R15, 0x7632, R5 ;  /* 0x000076320f057816 */ /* 0x001fe20000000005 */
[C---:B------:R-:W-:Y:S01]  /*d820*/  VIADD R4, R7.reuse, 0x14 ;  /* 0x0000001407047836 */ /* 0x040fe20000000000 */
[CC--:B------:R-:W-:Y:S01]  /*d830*/  LEA.HI.X.SX32 R9, R12.reuse, R3.reuse, 0x1, P4 ;  /* 0x000000030c097211 */ /* 0x0c0fe200020f0eff */
[----:B------:R-:W-:Y:S01]  /*d840*/  VIADD R12, R12, UR4 ;  /* 0x000000040c0c7c36 */ /* 0x000fe20008000000 */
[----:B------:R-:W-:Y:S01]  /*d850*/  ULDC UR4, c[0x0][0x248] ;  /* 0x0000920000047ab9 */ /* 0x000fe20000000800 */
[C---:B---3--:R-:W-:Y:S01]  /*d860*/  VIADD R15, R7.reuse, 0xfe ;  /* 0x000000fe070f7836 */ /* 0x048fe20000000000 */
[----:B------:R-:W-:Y:S01]  /*d870*/  ISETP.LT.AND P4, PT, R4, UR5, !P0 ;  /* 0x0000000504007c0c */ /* 0x000fe2000c781270 */
[----:B------:R0:W-:Y:S01]  /*d880*/  @P3 STG.E.U16 desc[UR14][R8.64], R5 ;  /* 0x0000000508003986 */ /* 0x0001e2000c10150e */
[CC--:B------:R-:W-:Y:S01]  /*d890*/  LEA R4, P3, R12.reuse, R2.reuse, 0x1 ;  /* 0x000000020c047211 */ /* 0x0c0fe200078608ff */
[C---:B------:R-:W-:Y:S01]  /*d8a0*/  VIADD R6, R12.reuse, UR4 ;  /* 0x000000040c067c36 */ /* 0x040fe20008000000 */
[----:B------:R-:W-:Y:S01]  /*d8b0*/  ULDC UR4, c[0x0][0x248] ;  /* 0x0000920000047ab9 */ /* 0x000fe20000000800 */
[----:B------:R-:W-:Y:S01]  /*d8c0*/  ULDC UR5, c[0x0][0x22c] ;  /* 0x00008b0000057ab9 */ /* 0x000fe20000000800 */
[-C--:B0-----:R-:W-:Y:S01]  /*d8d0*/  LEA.HI.X.SX32 R5, R12, R3.reuse, 0x1, P3 ;  /* 0x000000030c057211 */ /* 0x081fe200018f0eff */
[C---:B------:R-:W-:Y:S01]  /*d8e0*/  VIADD R12, R6.reuse, UR4 ;  /* 0x00000004060c7c36 */ /* 0x040fe20008000000 */
[-C--:B------:R-:W-:Y:S01]  /*d8f0*/  LEA R10, P3, R6, R2.reuse, 0x1 ;  /* 0x00000002060a7211 */ /* 0x080fe200078608ff */
        /* <DEDUP_REMOVED lines=9> */
[C---:B------:R-:W-:Y:S01]  /*d990*/  VIADD R13, R7.reuse, 0x25 ;  /* 0x00000025070d7836 */ /* 0x040fe20000000000 */
[----:B------:R-:W-:Y:S01]  /*d9a0*/  ISETP.LT.AND P5, PT, R6, UR5, !P0 ;  /* 0x0000000506007c0c */ /* 0x000fe2000c7a1270 */
[----:B------:R-:W-:Y:S01]  /*d9b0*/  ULDC UR5, c[0x0][0x22c] ;  /* 0x00008b0000057ab9 */ /* 0x000fe20000000800 */
[C---:B0-----:R-:W-:Y:S01]  /*d9c0*/  LEA.HI.X.SX32 R9, R12.reuse, R3, 0x1, P6 ;  /* 0x000000030c097211 */ /* 0x041fe200030f0eff */
[----:B------:R-:W-:Y:S01]  /*d9d0*/  VIADD R12, R12, UR4 ;  /* 0x000000040c0c7c36 */ /* 0x000fe20008000000 */
[----:B------:R-:W-:Y:S01]  /*d9e0*/  ULDC UR4, c[0x0][0x248] ;  /* 0x0000920000047ab9 */ /* 0x000fe20000000800 */
[----:B------:R-:W-:Y:S01]  /*d9f0*/  VIADD R10, R7, 0x17 ;  /* 0x00000017070a7836 */ /* 0x000fe20000000000 */
[----:B------:R-:W-:Y:S01]  /*da00*/  PRMT R11, R17, 0x7632, R11 ;  /* 0x00007632110b7816 */ /* 0x000fe2000000000b */
[----:B------:R0:W-:Y:S01]  /*da10*/  @P2 STG.E.U16 desc[UR14][R8.64], R17 ;  /* 0x0000001108002986 */ /* 0x0001e2000c10150e */
[C---:B------:R-:W-:Y:S01]  /*da20*/  LEA R4, P2, R12.reuse, R2, 0x1 ;  /* 0x000000020c047211 */ /* 0x040fe200078408ff */
[----:B------:R-:W-:Y:S01]  /*da30*/  VIADD R6, R12, UR4 ;  /* 0x000000040c067c36 */ /* 0x000fe20008000000 */
[----:B------:R-:W-:-:S02]  /*da40*/  ULDC UR4, c[0x0][0x22c] ;  /* 0x00008b0000047ab9 */ /* 0x000fc40000000800 */
[-C--:B------:R-:W-:Y:S01]  /*da50*/  LEA.HI.X.SX32 R5, R12, R3.reuse, 0x1, P2 ;  /* 0x000000030c057211 */ /* 0x080fe200010f0eff */
[C---:B------:R-:W-:Y:S01]  /*da60*/  VIADD R12, R7.reuse, 0x18 ;  /* 0x00000018070c7836 */ /* 0x040fe20000000000 */
[----:B------:R-:W-:Y:S01]  /*da70*/  ISETP.LT.AND P2, PT, R10, UR5, !P0 ;  /* 0x000000050a007c0c */ /* 0x000fe2000c741270 */
[----:B------:R-:W-:Y:S01]  /*da80*/  ULDC UR5, c[0x0][0x22c] ;  /* 0x00008b0000057ab9 */ /* 0x000fe20000000800 */
[-C--:B------:R-:W-:Y:S01]  /*da90*/  LEA R10, P6, R6, R2.reuse, 0x1 ;  /* 0x00000002060a7211 */ /* 0x080fe200078c08ff */
[----:B------:R3:W-:Y:S01]  /*daa0*/  @P1 STG.E.U16 desc[UR14][R4.64], R11 ;  /* 0x0000000b04001986 */ /* 0x0007e2000c10150e */
[----:B------:R-:W-:Y:S01]  /*dab0*/  ISETP.LT.AND P1, PT, R12, UR4, !P0 ;  /* 0x000000040c007c0c */ /* 0x000fe2000c721270 */
[----:B------:R-:W-:Y:S01]  /*dac0*/  ULDC UR4, c[0x0][0x248] ;  /* 0x0000920000047ab9 */ /* 0x000fe20000000800 */
[C---:B0-----:R-:W-:Y:S02]  /*dad0*/  VIADD R9, R7.reuse, 0x19 ;  /* 0x0000001907097836 */ /* 0x041fe40000000000 */
[C---:B------:R-:W-:Y:S01]  /*dae0*/  VIADD R12, R7.reuse, 0x1b ;  /* 0x0000001b070c7836 */ /* 0x040fe20000000000 */
[C---:B---3--:R-:W-:Y:S01]  /*daf0*/  LEA.HI.X.SX32 R11, R6.reuse, R3, 0x1, P6 ;  /* 0x00000003060b7211 */ /* 0x048fe200030f0eff */
[----:B------:R-:W-:Y:S01]  /*db00*/  VIADD R6, R6, UR4 ;  /* 0x0000000406067c36 */ /* 0x000fe20008000000 */
[----:B------:R-:W-:Y:S01]  /*db10*/  ULDC UR4, c[0x0][0x22c] ;  /* 0x00008b0000047ab9 */ /* 0x000fe20000000800 */
[----:B------:R-:W-:Y:S01]  /*db20*/  PRMT R5, R18, 0x7632, R5 ;  /* 0x0000763212057816 */ /* 0x000fe20000000005 */
[----:B------:R-:W-:Y:S01]  /*db30*/  VIADD R4, R7, 0x1a ;  /* 0x0000001a07047836 */ /* 0x000fe20000000000 */
[----:B------:R0:W-:Y:S01]  /*db40*/  @P4 STG.E.U16 desc[UR14][R10.64], R18 ;  /* 0x000000120a004986 */ /* 0x0001e2000c10150e */
[----:B------:R-:W-:-:S02]  /*db50*/  LEA R8, P6, R6, R2, 0x1 ;  /* 0x0000000206087211 */ /* 0x000fc400078c08ff */
[----:B------:R-:W-:Y:S01]  /*db60*/  ISETP.LT.AND P4, PT, R9, UR4, !P0 ;  /* 0x0000000409007c0c */ /* 0x000fe2000c781270 */
[----:B------:R-:W-:Y:S01]  /*db70*/  ULDC UR4, c[0x0][0x248] ;  /* 0x0000920000047ab9 */ /* 0x000fe20000000800 */
[C---:B------:R-:W-:Y:S01]  /*db80*/  LEA.HI.X.SX32 R9, R6.reuse, R3, 0x1, P6 ;  /* 0x0000000306097211 */ /* 0x040fe200030f0eff */
[----:B------:R-:W-:Y:S01]  /*db90*/  VIADD R6, R6, UR4 ;  /* 0x0000000406067c36 */ /* 0x000fe20008000000 */
[----:B------:R-:W-:Y:S01]  /*dba0*/  ULDC UR4, c[0x0][0x248] ;  /* 0x0000920000047ab9 */ /* 0x000fe20000000800 */
[----:B------:R-:W-:Y:S01]  /*dbb0*/  ISETP.LT.AND P6, PT, R4, UR5, !P0 ;  /* 0x0000000504007c0c */ /* 0x000fe2000c7c1270 */
[----:B------:R-:W-:Y:S01]  /*dbc0*/  ULDC UR5, c[0x0][0x248] ;  /* 0x0000920000057ab9 */ /* 0x000fe20000000800 */
[----:B------:R3:W-:Y:S01]  /*dbd0*/  @P3 STG.E.U16 desc[UR14][R8.64], R5 ;  /* 0x0000000508003986 */ /* 0x0007e2000c10150e */
[C---:B------:R-:W-:Y:S01]  /*dbe0*/  LEA R4, P3, R6.reuse, R2, 0x1 ;  /* 0x0000000206047211 */ /* 0x040fe200078608ff */
[----:B0-----:R-:W-:Y:S01]  /*dbf0*/  VIADD R11, R6, UR4 ;  /* 0x00000004060b7c36 */ /* 0x001fe20008000000 */
[----:B------:R-:W-:-:S02]  /*dc00*/  ULDC UR4, c[0x0][0x22c] ;  /* 0x00008b0000047ab9 */ /* 0x000fc40000000800 */
[-C--:B---3--:R-:W-:Y:S01]  /*dc10*/  LEA.HI.X.SX32 R5, R6, R3.reuse, 0x1, P3 ;  /* 0x0000000306057211 */ /* 0x088fe200018f0eff */
[C---:B------:R-:W-:Y:S01]  /*dc20*/  VIADD R6, R11.reuse, UR5 ;  /* 0x000000050b067c36 */ /* 0x040fe20008000000 */
[-C--:B------:R-:W-:Y:S01]  /*dc30*/  LEA R10, P3, R11, R2.reuse, 0x1 ;  /* 0x000000020b0a7211 */ /* 0x080fe200078608ff */
[----:B------:R-:W-:Y:S01]  /*dc40*/  ULDC UR5, c[0x0][0x22c] ;  /* 0x00008b0000057ab9 */ /* 0x000fe20000000800 */
[----:B------:R-:W-:Y:S01]  /*dc50*/  PRMT R9, R19, 0x7632, R9 ;  /* 0x0000763213097816 */ /* 0x000fe20000000009 */
[----:B------:R-:W-:Y:S01]  /*dc60*/  @P5 STG.E.U16 desc[UR14][R4.64], R19 ;  /* 0x0000001304005986 */ /* 0x000fe2000c10150e */
[----:B------:R-:W-:Y:S02]  /*dc70*/  LEA.HI.X.SX32 R11, R11, R3, 0x1, P3 ;  /* 0x000000030b0b7211 */ /* 0x000fe400018f0eff */
[----:B------:R-:W-:Y:S01]  /*dc80*/  ISETP.LT.AND P5, PT, R12, UR4, !P0 ;  /* 0x000000040c007c0c */ /* 0x000fe2000c7a1270 */
[----:B------:R-:W-:Y:S01]  /*dc90*/  VIADD R12, R7, 0x1c ;  /* 0x0000001c070c7836 */ /* 0x000fe20000000000 */
[----:B------:R-:W-:Y:S01]  /*dca0*/  LEA R8, P3, R6, R2, 0x1 ;  /* 0x0000000206087211 */ /* 0x000fe200078608ff */
[----:B------:R0:W-:Y:S01]  /*dcb0*/  @P2 STG.E.U16 desc[UR14][R10.64], R9 ;  /* 0x000000090a002986 */ /* 0x0001e2000c10150e */
[----:B------:R-:W-:-:S03]  /*dcc0*/  ULDC UR4, c[0x0][0x22c] ;  /* 0x00008b0000047ab9 */ /* 0x000fc60000000800 */
[----:B------:R3:W4:Y:S01]  /*dcd0*/  LDS.128 R16, [R0] ;  /* 0x0000000000107984 */ /* 0x0007220000000c00 */
[----:B0-----:R-:W-:Y:S01]  /*dce0*/  LEA.HI.X.SX32 R9, R6, R3, 0x1, P3 ;  /* 0x0000000306097211 */ /* 0x001fe200018f0eff */
[C---:B------:R-:W-:Y:S01]  /*dcf0*/  VIADD R10, R7.reuse, 0x1e ;  /* 0x0000001e070a7836 */ /* 0x040fe20000000000 */
[----:B------:R-:W-:Y:S01]  /*dd00*/  ISETP.LT.AND P3, PT, R12, UR4, !P0 ;  /* 0x000000040c007c0c */ /* 0x000fe2000c761270 */
[----:B------:R-:W-:Y:S01]  /*dd10*/  ULDC UR4, c[0x0][0x248] ;  /* 0x0000920000047ab9 */ /* 0x000fe20000000800 */
[C---:B------:R-:W-:Y:S01]  /*dd20*/  VIADD R12, R7.reuse, 0x1d ;  /* 0x0000001d070c7836 */ /* 0x040fe20000000000 */
[----:B------:R0:W-:Y:S01]  /*dd30*/  @P1 STG.E.U16 desc[UR14][R8.64], R20 ;  /* 0x0000001408001986 */ /* 0x0001e2000c10150e */
[----:B------:R-:W-:Y:S01]  /*dd40*/  VIADD R6, R6, UR4 ;  /* 0x0000000406067c36 */ /* 0x000fe20008000000 */
[----:B------:R-:W-:Y:S01]  /*dd50*/  ULDC UR4, c[0x0][0x22c] ;  /* 0x00008b0000047ab9 */ /* 0x000fe20000000800 */
[C---:B---3--:R-:W-:Y:S01]  /*dd60*/  VIADD R0, R7.reuse, 0xfb ;  /* 0x000000fb07007836 */ /* 0x048fe20000000000 */
        /* <DEDUP_REMOVED lines=13> */
[----:B------:R-:W-:-:S03]  /*de40*/  ULDC UR5, c[0x0][0x22c] ;  /* 0x00008b0000057ab9 */ /* 0x000fc60000000800 */
[-C--:B0-----:R-:W-:Y:S01]  /*de50*/  LEA.HI.X.SX32 R9, R6, R3.reuse, 0x1, P4 ;  /* 0x0000000306097211 */ /* 0x081fe200020f0eff */
[C---:B------:R-:W-:Y:S01]  /*de60*/  VIADD R6, R11.reuse, UR4 ;  /* 0x000000040b067c36 */ /* 0x040fe20008000000 */
[-C--:B------:R-:W-:Y:S01]  /*de70*/  LEA R10, P4, R11, R2.reuse, 0x1 ;  /* 0x000000020b0a7211 */ /* 0x080fe200078808ff */
[----:B------:R-:W-:Y:S01]  /*de80*/  ULDC UR4, c[0x0][0x248] ;  /* 0x0000920000047ab9 */ /* 0x000fe20000000800 */
[----:B------:R-:W-:Y:S01]  /*de90*/  PRMT R5, R21, 0x7632, R5 ;  /* 0x0000763215057816 */ /* 0x000fe20000000005 */
[----:B------:R-:W-:Y:S01]  /*dea0*/  @P6 STG.E.U16 desc[UR14][R8.64], R21 ;  /* 0x0000001508006986 */ /* 0x000fe2000c10150e */
[-C--:B------:R-:W-:Y:S02]  /*deb0*/  LEA.HI.X.SX32 R11, R11, R3.reuse, 0x1, P4 ;  /* 0x000000030b0b7211 */ /* 0x080fe400020f0eff */
[-C--:B------:R-:W-:Y:S02]  /*dec0*/  LEA R4, P6, R6, R2.reuse, 0x1 ;  /* 0x0000000206047211 */ /* 0x080fe400078c08ff */
[----:B------:R-:W-:Y:S01]  /*ded0*/  ISETP.LT.AND P4, PT, R12, UR5, !P0 ;  /* 0x000000050c007c0c */ /* 0x000fe2000c781270 */
[----:B------:R0:W-:Y:S01]  /*dee0*/  @P5 STG.E.U16 desc[UR14][R10.64], R5 ;  /* 0x000000050a005986 */ /* 0x0001e2000c10150e */
[C---:B------:R-:W-:Y:S01]  /*def0*/  VIADD R12, R7.reuse, 0x20 ;  /* 0x00000020070c7836 */ /* 0x040fe20000000000 */
[----:B------:R-:W-:Y:S01]  /*df00*/  ULDC UR5, c[0x0][0x22c] ;  /* 0x00008b0000057ab9 */ /* 0x000fe20000000800 */
[CC--:B0-----:R-:W-:Y:S01]  /*df10*/  LEA.HI.X.SX32 R5, R6.reuse, R3.reuse, 0x1, P6 ;  /* 0x0000000306057211 */ /* 0x0c1fe200030f0eff */
[----:B------:R-:W-:Y:S01]  /*df20*/  VIADD R6, R6, UR4 ;  /* 0x0000000406067c36 */ /* 0x000fe20008000000 */
[----:B------:R-:W-:Y:S01]  /*df30*/  ULDC UR4, c[0x0][0x248] ;  /* 0x0000920000047ab9 */ /* 0x000fe20000000800 */
[----:B------:R-:W-:Y:S01]  /*df40*/  ISETP.LT.AND P6, PT, R12, UR5, !P0 ;  /* 0x000000050c007c0c */ /* 0x000fe2000c7c1270 */
[C---:B------:R-:W-:Y:S01]  /*df50*/  VIADD R10, R7.reuse, 0x21 ;  /* 0x00000021070a7836 */ /* 0x040fe20000000000 */
[----:B------:R0:W-:Y:S01]  /*df60*/  @P3 STG.E.U16 desc[UR14][R4.64], R22 ;  /* 0x0000001604003986 */ /* 0x0001e2000c10150e */
[CC--:B------:R-:W-:Y:S01]  /*df70*/  LEA R8, P3, R6.reuse, R2.reuse, 0x1 ;  /* 0x0000000206087211 */ /* 0x0c0fe200078608ff */
[----:B------:R-:W-:Y:S01]  /*df80*/  VIADD R12, R6, UR4 ;  /* 0x00000004060c7c36 */ /* 0x000fe20008000000 */
[----:B------:R-:W-:Y:S01]  /*df90*/  PRMT R11, R22, 0x7632, R11 ;  /* 0x00007632160b7816 */ /* 0x000fe2000000000b */
[----:B------:R-:W-:Y:S01]  /*dfa0*/  ULDC UR5, c[0x0][0x22c] ;  /* 0x00008b0000057ab9 */ /* 0x000fe20000000800 */
[-C--:B------:R-:W-:Y:S01]  /*dfb0*/  LEA.HI.X.SX32 R9, R6, R3.reuse, 0x1, P3 ;  /* 0x0000000306097211 */ /* 0x080fe200018f0eff */
[C---:B------:R-:W-:Y:S01]  /*dfc0*/  VIADD R6, R7.reuse, 0x22 ;  /* 0x0000002207067836 */ /* 0x040fe20000000000 */
[----:B------:R-:W-:Y:S01]  /*dfd0*/  ISETP.LT.AND P5, PT, R10, UR5, !P0 ;  /* 0x000000050a007c0c */ /* 0x000fe2000c7a1270 */
[----:B------:R-:W-:Y:S01]  /*dfe0*/  ULDC UR4, c[0x0][0x22c] ;  /* 0x00008b0000047ab9 */ /* 0x000fe20000000800 */
[----:B------:R-:W-:Y:S01]  /*dff0*/  LEA R10, P3, R12, R2, 0x1 ;  /* 0x000000020c0a7211 */ /* 0x000fe200078608ff */
[----:B------:R3:W-:Y:S01]  /*e000*/  @P2 STG.E.U16 desc[UR14][R8.64], R11 ;  /* 0x0000000b08002986 */ /* 0x0007e2000c10150e */
[----:B------:R-:W-:Y:S01]  /*e010*/  ISETP.LT.AND P2, PT, R6, UR4, !P0 ;  /* 0x0000000406007c0c */ /* 0x000fe2000c741270 */
[----:B------:R-:W-:Y:S01]  /*e020*/  ULDC UR4, c[0x0][0x248] ;  /* 0x0000920000047ab9 */ /* 0x000fe20000000800 */
[C---:B0-----:R-:W-:Y:S01]  /*e030*/  VIADD R5, R7.reuse, 0x23 ;  /* 0x0000002307057836 */ /* 0x041fe20000000000 */
[----:B------:R-:W-:Y:S01]  /*e040*/  ULDC UR5, c[0x0][0x22c] ;  /* 0x00008b0000057ab9 */ /* 0x000fe20000000800 */
[----:B------:R-:W-:Y:S01]  /*e050*/  VIADD R6, R7, 0x24 ;  /* 0x0000002407067836 */ /* 0x000fe20000000000 */
[C---:B---3--:R-:W-:Y:S01]  /*e060*/  LEA.HI.X.SX32 R11, R12.reuse, R3, 0x1, P3 ;  /* 0x000000030c0b7211 */ /* 0x048fe200018f0eff */
[----:B------:R-:W-:Y:S01]  /*e070*/  VIADD R12, R12, UR4 ;  /* 0x000000040c0c7c36 */ /* 0x000fe20008000000 */
[----:B------:R-:W-:Y:S01]  /*e080*/  ULDC UR4, c[0x0][0x22c] ;  /* 0x00008b0000047ab9 */ /* 0x000fe20000000800 */
[----:B------:R-:W-:-:S02]  /*e090*/  PRMT R9, R23, 0x7632, R9 ;  /* 0x0000763217097816 */ /* 0x000fc40000000009 */
[----:B------:R-:W-:Y:S01]  /*e0a0*/  @P1 STG.E.U16 desc[UR14][R10.64], R23 ;  /* 0x000000170a001986 */ /* 0x000fe2000c10150e */
[CC--:B------:R-:W-:Y:S02]  /*e0b0*/  LEA R4, P3, R12.reuse, R2.reuse, 0x1 ;  /* 0x000000020c047211 */ /* 0x0c0fe400078608ff */
        /* <DEDUP_REMOVED lines=9> */
[----:B------:R-:W-:Y:S01]  /*e150*/  VIADD R6, R12, UR4 ;  /* 0x000000040c067c36 */ /* 0x000fe20008000000 */
[----:B------:R-:W-:-:S02]  /*e160*/  ULDC UR4, c[0x0][0x248] ;  /* 0x0000920000047ab9 */ /* 0x000fc40000000800 */
[-C--:B0-----:R-:W-:Y:S01]  /*e170*/  LEA.HI.X.SX32 R9, R12, R3.reuse, 0x1, P4 ;  /* 0x000000030c097211 */ /* 0x081fe200020f0eff */
[C---:B------:R-:W-:Y:S01]  /*e180*/  VIADD R12, R6.reuse, UR4 ;  /* 0x00000004060c7c36 */ /* 0x040fe20008000000 */
[-C--:B------:R-:W-:Y:S01]  /*e190*/  LEA R10, P4, R6, R2.reuse, 0x1 ;  /* 0x00000002060a7211 */ /* 0x080fe200078808ff */
[----:B------:R-:W-:Y:S01]  /*e1a0*/  ULDC UR4, c[0x0][0x248] ;  /* 0x0000920000047ab9 */ /* 0x000fe20000000800 */
[----:B------:R-:W-:Y:S01]  /*e1b0*/  PRMT R5, R24, 0x7632, R5 ;  /* 0x0000763218057816 */ /* 0x000fe20000000005 */
[----:B------:R-:W-:Y:S01]  /*e1c0*/  @P6 STG.E.U16 desc[UR14][R8.64], R24 ;  /* 0x0000001808006986 */ /* 0x000fe2000c10150e */
[-C--:B------:R-:W-:Y:S01]  /*e1d0*/  LEA.HI.X.SX32 R11, R6, R3.reuse, 0x1, P4 ;  /* 0x00000003060b7211 */ /* 0x080fe200020f0eff */
[----:B------:R-:W-:Y:S01]  /*e1e0*/  VIADD R6, R7, 0x26 ;  /* 0x0000002607067836 */ /* 0x000fe20000000000 */
[-C--:B------:R-:W-:Y:S02]  /*e1f0*/  LEA R4, P6, R12, R2.reuse, 0x1 ;  /* 0x000000020c047211 */ /* 0x080fe400078c08ff */
        /* <DEDUP_REMOVED lines=54> */
[----:B------:R-:W-:-:S02]  /*e560*/  ULDC UR4, c[0x0][0x22c] ;  /* 0x00008b0000047ab9 */ /* 0x000fc40000000800 */
[----:B0-----:R-:W-:Y:S01]  /*e570*/  LEA.HI.X.SX32 R5, R6, R3, 0x1, P4 ;  /* 0x0000000306057211 */ /* 0x001fe200020f0eff */
[C---:B------:R-:W-:Y:S01]  /*e580*/  VIADD R10, R7.reuse, 0x2e ;  /* 0x0000002e070a7836 */ /* 0x040fe20000000000 */
[----:B------:R-:W-:Y:S01]  /*e590*/  ISETP.LT.AND P4, PT, R12, UR4, !P0 ;  /* 0x000000040c007c0c */ /* 0x000fe2000c781270 */
[----:B------:R-:W-:Y:S01]  /*e5a0*/  ULDC UR4, c[0x0][0x248] ;  /* 0x0000920000047ab9 */ /* 0x000fe20000000800 */
[C---:B------:R-:W-:Y:S01]  /*e5b0*/  VIADD R12, R7.reuse, 0x2d ;  /* 0x0000002d070c7836 */ /* 0x040fe20000000000 */
[----:B------:R0:W-:Y:S01]  /*e5c0*/  @P1 STG.E.U16 desc[UR14][R4.64], R28 ;  /* 0x0000001c04001986 */ /* 0x0001e2000c10150e */
[----:B------:R-:W-:Y:S01]  /*e5d0*/  VIADD R6, R6, UR4 ;  /* 0x0000000406067c36 */ /* 0x000fe20008000000 */
[----:B------:R-:W-:Y:S02]  /*e5e0*/  ULDC UR4, c[0x0][0x22c] ;  /* 0x00008b0000047ab9 */ /* 0x000fe40000000800 */
        /* <DEDUP_REMOVED lines=41> */
[----:B0-----:R-:W-:Y:S02]  /*e880*/  PRMT R9, R30, 0x7632, R9 ;  /* 0x000076321e097816 */ /* 0x001fe40000000009 */
[----:B------:R-:W-:-:S03]  /*e890*/  LEA.HI.X.SX32 R11, R12, R3, 0x1, P4 ;  /* 0x000000030c0b7211 */ /* 0x000fc600020f0eff */
[----:B------:R0:W-:Y:S01]  /*e8a0*/  @P2 STG.E.U16 desc[UR14][R4.64], R9 ;  /* 0x0000000904002986 */ /* 0x0001e2000c10150e */
[----:B------:R-:W-:Y:S01]  /*e8b0*/  ISETP.LT.AND P2, PT, R6, UR4, !P0 ;  /* 0x0000000406007c0c */ /* 0x000fe2000c741270 */
[----:B------:R-:W-:Y:S01]  /*e8c0*/  ULDC UR4, c[0x0][0x248] ;  /* 0x0000920000047ab9 */ /* 0x000fe20000000800 */
[----:B------:R-:W-:Y:S01]  /*e8d0*/  VIADD R6, R7, 0x33 ;  /* 0x0000003307067836 */ /* 0x000fe20000000000 */
[----:B------:R-:W-:Y:S01]  /*e8e0*/  @P1 STG.E.U16 desc[UR14][R10.64], R31 ;  /* 0x0000001f0a001986 */ /* 0x000fe2000c10150e */
        /* <DEDUP_REMOVED lines=9> */
[----:B------:R-:W-:Y:S02]  /*e980*/  ULDC UR4, c[0x0][0x248] ;  /* 0x0000920000047ab9 */ /* 0x000fe40000000800 */
        /* <DEDUP_REMOVED lines=1435> */
[----:B-1----:R0:W-:Y:S01]  /*14340*/  @P1 STG.E.U16 desc[UR14][R8.64], R116 ;  /* 0x0000007408001986 */ /* 0x0021e2000c10150e */
        /* <DEDUP_REMOVED lines=36> */
[----:B------:R-:W-:Y:S01]  /*14590*/  ULDC UR5, c[0x0][0x22c] ;  /* 0x00008b0000057ab9 */ /* 0x000fe20000000800 */
[----:B------:R-:W-:Y:S01]  /*145a0*/  PRMT R11, R118, 0x7632, R11 ;  /* 0x00007632760b7816 */ /* 0x000fe2000000000b */
[----:B------:R-:W-:Y:S01]  /*145b0*/  ULDC UR4, c[0x0][0x22c] ;  /* 0x00008b0000047ab9 */ /* 0x000fe20000000800 */
[----:B------:R-:W-:Y:S01]  /*145c0*/  LEA.HI.X.SX32 R9, R6, R3, 0x1, P3 ;  /* 0x0000000306097211 */ /* 0x000fe200018f0eff */
[C---:B------:R-:W-:Y:S01]  /*145d0*/  VIADD R6, R7.reuse, 0xe2 ;  /* 0x000000e207067836 */ /* 0x040fe20000000000 */
[----:B------:R-:W-:Y:S01]  /*145e0*/  ISETP.LT.AND P5, PT, R10, UR5, !P0 ;  /* 0x000000050a007c0c */ /* 0x000fe2000c7a1270 */
[----:B------:R-:W-:Y:S01]  /*145f0*/  ULDC UR5, c[0x0][0x22c] ;  /* 0x00008b0000057ab9 */ /* 0x000fe20000000800 */
[----:B------:R-:W-:Y:S01]  /*14600*/  LEA R10, P3, R12, R2, 0x1 ;  /* 0x000000020c0a7211 */ /* 0x000fe200078608ff */
[----:B------:R1:W-:Y:S01]  /*14610*/  @P2 STG.E.U16 desc[UR14][R8.64], R11 ;  /* 0x0000000b08002986 */ /* 0x0003e2000c10150e */
[----:B0-----:R-:W-:-:S02]  /*14620*/  VIADD R5, R7, 0xe3 ;  /* 0x000000e307057836 */ /* 0x001fc40000000000 */
[----:B-1----:R-:W-:Y:S02]  /*14630*/  LEA.HI.X.SX32 R11, R12, R3, 0x1, P3 ;  /* 0x000000030c0b7211 */ /* 0x002fe400018f0eff */
[----:B------:R-:W-:Y:S01]  /*14640*/  ISETP.LT.AND P3, PT, R6, UR4, !P0 ;  /* 0x0000000406007c0c */ /* 0x000fe2000c761270 */
[----:B------:R-:W-:Y:S01]  /*14650*/  ULDC UR4, c[0x0][0x248] ;  /* 0x0000920000047ab9 */ /* 0x000fe20000000800 */
[----:B------:R-:W-:Y:S01]  /*14660*/  PRMT R9, R119, 0x7632, R9 ;  /* 0x0000763277097816 */ /* 0x000fe20000000009 */
[----:B------:R-:W-:Y:S01]  /*14670*/  VIADD R12, R12, UR4 ;  /* 0x000000040c0c7c36 */ /* 0x000fe20008000000 */
[----:B------:R-:W-:Y:S01]  /*14680*/  @P1 STG.E.U16 desc[UR14][R10.64], R119 ;  /* 0x000000770a001986 */ /* 0x000fe2000c10150e */
[----:B------:R-:W-:Y:S01]  /*14690*/  ULDC UR4, c[0x0][0x22c] ;  /* 0x00008b0000047ab9 */ /* 0x000fe20000000800 */
[----:B------:R-:W-:Y:S01]  /*146a0*/  VIADD R6, R7, 0xe4 ;  /* 0x000000e407067836 */ /* 0x000fe20000000000 */
[----:B------:R-:W-:Y:S01]  /*146b0*/  ISETP.LT.AND P2, PT, R5, UR4, !P0 ;  /* 0x0000000405007c0c */ /* 0x000fe2000c741270 */
[----:B------:R-:W-:Y:S01]  /*146c0*/  ULDC UR4, c[0x0][0x248] ;  /* 0x0000920000047ab9 */ /* 0x000fe20000000800 */
[----:B------:R-:W-:-:S04]  /*146d0*/  LEA R4, P1, R12, R2, 0x1 ;  /* 0x000000020c047211 */ /* 0x000fc800078208ff */
[CC--:B------:R-:W-:Y:S01]  /*146e0*/  LEA.HI.X.SX32 R5, R12.reuse, R3.reuse, 0x1, P1 ;  /* 0x000000030c057211 */ /* 0x0c0fe200008f0eff */
[----:B------:R-:W-:Y:S01]  /*146f0*/  VIADD R12, R12, UR4 ;  /* 0x000000040c0c7c36 */ /* 0x000fe20008000000 */
[----:B------:R-:W-:Y:S01]  /*14700*/  ULDC UR4, c[0x0][0x248] ;  /* 0x0000920000047ab9 */ /* 0x000fe20000000800 */
[----:B------:R-:W-:Y:S01]  /*14710*/  ISETP.LT.AND P1, PT, R6, UR5, !P0 ;  /* 0x0000000506007c0c */ /* 0x000fe2000c721270 */
[----:B------:R-:W-:Y:S01]  /*14720*/  ULDC UR5, c[0x0][0x22c] ;  /* 0x00008b0000057ab9 */ /* 0x000fe20000000800 */
[----:B------:R0:W-:Y:S01]  /*14730*/  @P4 STG.E.U16 desc[UR14][R4.64], R9 ;  /* 0x0000000904004986 */ /* 0x0001e2000c10150e */
[CC--:B------:R-:W-:Y:S01]  /*14740*/  LEA R8, P4, R12.reuse, R2.reuse, 0x1 ;  /* 0x000000020c087211 */ /* 0x0c0fe200078808ff */
[C---:B------:R-:W-:Y:S01]  /*14750*/  VIADD R6, R12.reuse, UR4 ;  /* 0x000000040c067c36 */ /* 0x040fe20008000000 */
[----:B------:R-:W-:Y:S02]  /*14760*/  ULDC UR4, c[0x0][0x248] ;  /* 0x0000920000047ab9 */ /* 0x000fe40000000800 */
[-C--:B0-----:R-:W-:Y:S01]  /*14770*/  LEA.HI.X.SX32 R9, R12, R3.reuse, 0x1, P4 ;  /* 0x000000030c097211 */ /* 0x081fe200020f0eff */
[C---:B------:R-:W-:Y:S01]  /*14780*/  VIADD R12, R6.reuse, UR4 ;  /* 0x00000004060c7c36 */ /* 0x040fe20008000000 */
[-C--:B------:R-:W-:Y:S01]  /*14790*/  LEA R10, P4, R6, R2.reuse, 0x1 ;  /* 0x00000002060a7211 */ /* 0x080fe200078808ff */
[----:B------:R-:W-:Y:S01]  /*147a0*/  ULDC UR4, c[0x0][0x248] ;  /* 0x0000920000047ab9 */ /* 0x000fe20000000800 */
[----:B--2---:R-:W-:Y:S01]  /*147b0*/  PRMT R5, R120, 0x7632, R5 ;  /* 0x0000763278057816 */ /* 0x004fe20000000005 */
        /* <DEDUP_REMOVED lines=8> */
[CC--:B0-----:R-:W-:Y:S01]  /*14840*/  LEA.HI.X.SX32 R5, R12.reuse, R3.reuse, 0x1, P6 ;  /* 0x000000030c057211 */ /* 0x0c1fe200030f0eff */
[----:B------:R-:W-:Y:S01]  /*14850*/  VIADD R12, R12, UR4 ;  /* 0x000000040c0c7c36 */ /* 0x000fe20008000000 */
[----:B------:R-:W-:Y:S01]  /*14860*/  ULDC UR4, c[0x0][0x248] ;  /* 0x0000920000047ab9 */ /* 0x000fe20000000800 */
[----:B------:R-:W-:Y:S01]  /*14870*/  ISETP.LT.AND P6, PT, R6, UR5, !P0 ;  /* 0x0000000506007c0c */ /* 0x000fe2000c7c1270 */
[----:B------:R-:W-:Y:S01]  /*14880*/  VIADD R10, R7, 0xe7 ;  /* 0x000000e7070a7836 */ /* 0x000fe20000000000 */
[----:B------:R0:W-:Y:S01]  /*14890*/  @P3 STG.E.U16 desc[UR14][R4.64], R121 ;  /* 0x0000007904003986 */ /* 0x0001e2000c10150e */
[CC--:B------:R-:W-:Y:S01]  /*148a0*/  LEA R8, P3, R12.reuse, R2.reuse, 0x1 ;  /* 0x000000020c087211 */ /* 0x0c0fe200078608ff */
[C---:B------:R-:W-:Y:S01]  /*148b0*/  VIADD R6, R12.reuse, UR4 ;  /* 0x000000040c067c36 */ /* 0x040fe20008000000 */
        /* <DEDUP_REMOVED lines=10> */
[----:B-1----:R-:W-:Y:S01]  /*14960*/  LEA.HI.X.SX32 R11, R6, R3, 0x1, P3 ;  /* 0x00000003060b7211 */ /* 0x002fe200018f0eff */
[C---:B------:R-:W-:Y:S01]  /*14970*/  VIADD R8, R7.reuse, 0xea ;  /* 0x000000ea07087836 */ /* 0x040fe20000000000 */
[----:B------:R-:W-:Y:S01]  /*14980*/  ISETP.LT.AND P3, PT, R12, UR4, !P0 ;  /* 0x000000040c007c0c */ /* 0x000fe2000c761270 */
[----:B------:R-:W-:Y:S01]  /*14990*/  ULDC UR4, c[0x0][0x248] ;  /* 0x0000920000047ab9 */ /* 0x000fe20000000800 */
[----:B------:R-:W-:Y:S01]  /*149a0*/  PRMT R9, R122, 0x7632, R9 ;  /* 0x000076327a097816 */ /* 0x000fe20000000009 */
[----:B------:R-:W-:Y:S01]  /*149b0*/  VIADD R6, R6, UR4 ;  /* 0x0000000406067c36 */ /* 0x000fe20008000000 */
[----:B------:R0:W-:Y:S01]  /*149c0*/  @P1 STG.E.U16 desc[UR14][R10.64], R122 ;  /* 0x0000007a0a001986 */ /* 0x0001e2000c10150e */
        /* <DEDUP_REMOVED lines=13> */
[----:B------:R-:W-:Y:S02]  /*14aa0*/  ULDC UR4, c[0x0][0x248] ;  /* 0x0000920000047ab9 */ /* 0x000fe40000000800 */
[-C--:B-1----:R-:W-:Y:S01]  /*14ab0*/  LEA.HI.X.SX32 R9, R6, R3.reuse, 0x1, P4 ;  /* 0x0000000306097211 */ /* 0x082fe200020f0eff */
[C---:B------:R-:W-:Y:S01]  /*14ac0*/  VIADD R6, R11.reuse, UR4 ;  /* 0x000000040b067c36 */ /* 0x040fe20008000000 */
[----:B------:R-:W-:Y:S01]  /*14ad0*/  LEA R10, P4, R11, R2, 0x1 ;  /* 0x000000020b0a7211 */ /* 0x000fe200078808ff */
[----:B------:R-:W-:Y:S01]  /*14ae0*/  ULDC UR4, c[0x0][0x248] ;  /* 0x0000920000047ab9 */ /* 0x000fe20000000800 */
[----:B------:R-:W-:Y:S01]  /*14af0*/  PRMT R5, R123, 0x7632, R5 ;  /* 0x000076327b057816 */ /* 0x000fe20000000005 */
[----:B------:R-:W-:Y:S01]  /*14b00*/  @P6 STG.E.U16 desc[UR14][R8.64], R123 ;  /* 0x0000007b08006986 */ /* 0x000fe2000c10150e */
[----:B------:R-:W-:-:S02]  /*14b10*/  LEA.HI.X.SX32 R11, R11, R3, 0x1, P4 ;  /* 0x000000030b0b7211 */ /* 0x000fc400020f0eff */
        /* <DEDUP_REMOVED lines=26> */
[C---:B-1----:R-:W-:Y:S01]  /*14cc0*/  LEA.HI.X.SX32 R11, R12.reuse, R3, 0x1, P5 ;  /* 0x000000030c0b7211 */ /* 0x042fe200028f0eff */
        /* <DEDUP_REMOVED lines=24> */
[----:B------:R-:W-:Y:S02]  /*14e50*/  LEA R4, P4, R12, R2, 0x1 ;  /* 0x000000020c047211 */ /* 0x000fe400078808ff */
[----:B------:R-:W-:Y:S01]  /*14e60*/  ISETP.LT.AND P6, PT, R13, UR5, !P0 ;  /* 0x000000050d007c0c */ /* 0x000fe2000c7c1270 */
[----:B------:R0:W-:Y:S01]  /*14e70*/  @P3 STG.E.U16 desc[UR14][R10.64], R5 ;  /* 0x000000050a003986 */ /* 0x0001e2000c10150e */
[----:B------:R-:W-:-:S02]  /*14e80*/  ULDC UR5, c[0x0][0x22c] ;  /* 0x00008b0000057ab9 */ /* 0x000fc40000000800 */
[----:B------:R-:W-:Y:S01]  /*14e90*/  ISETP.LT.AND P3, PT, R6, UR5, !P0 ;  /* 0x0000000506007c0c */ /* 0x000fe2000c761270 */
[C---:B------:R-:W-:Y:S01]  /*14ea0*/  VIADD R6, R7.reuse, 0xf3 ;  /* 0x000000f307067836 */ /* 0x040fe20000000000 */
[----:B------:R-:W-:Y:S01]  /*14eb0*/  ULDC UR5, c[0x0][0x22c] ;  /* 0x00008b0000057ab9 */ /* 0x000fe20000000800 */
[CC--:B0-----:R-:W-:Y:S01]  /*14ec0*/  LEA.HI.X.SX32 R5, R12.reuse, R3.reuse, 0x1, P4 ;  /* 0x000000030c057211 */ /* 0x0c1fe200020f0eff */
[----:B------:R-:W-:Y:S01]  /*14ed0*/  VIADD R12, R12, UR4 ;  /* 0x000000040c0c7c36 */ /* 0x000fe20008000000 */
[----:B------:R-:W-:Y:S01]  /*14ee0*/  ULDC UR4, c[0x0][0x248] ;  /* 0x0000920000047ab9 */ /* 0x000fe20000000800 */
[C---:B------:R-:W-:Y:S02]  /*14ef0*/  VIADD R10, R7.reuse, 0xf4 ;  /* 0x000000f4070a7836 */ /* 0x040fe40000000000 */
[----:B------:R0:W-:Y:S01]  /*14f00*/  @P2 STG.E.U16 desc[UR14][R4.64], R127 ;  /* 0x0000007f04002986 */ /* 0x0001e2000c10150e */
[----:B------:R-:W-:Y:S02]  /*14f10*/  LEA R8, P4, R12, R2, 0x1 ;  /* 0x000000020c087211 */ /* 0x000fe400078808ff */
[----:B------:R-:W-:Y:S01]  /*14f20*/  ISETP.LT.AND P2, PT, R6, UR5, !P0 ;  /* 0x0000000506007c0c */ /* 0x000fe2000c741270 */
[C---:B------:R-:W-:Y:S01]  /*14f30*/  VIADD R6, R12.reuse, UR4 ;  /* 0x000000040c067c36 */ /* 0x040fe20008000000 */
[----:B------:R-:W-:Y:S01]  /*14f40*/  LEA.HI.X.SX32 R9, R12, R3, 0x1, P4 ;  /* 0x000000030c097211 */ /* 0x000fe200020f0eff */
[----:B------:R-:W-:Y:S01]  /*14f50*/  ULDC UR4, c[0x0][0x22c] ;  /* 0x00008b0000047ab9 */ /* 0x000fe20000000800 */
[----:B------:R-:W-:Y:S01]  /*14f60*/  ULDC UR5, c[0x0][0x22c] ;  /* 0x00008b0000057ab9 */ /* 0x000fe20000000800 */
[----:B------:R-:W-:Y:S01]  /*14f70*/  VIADD R12, R7, 0xf6 ;  /* 0x000000f6070c7836 */ /* 0x000fe20000000000 */
[----:B0-----:R-:W-:-:S02]  /*14f80*/  PRMT R5, R127, 0x7632, R5 ;  /* 0x000076327f057816 */ /* 0x001fc40000000005 */
[----:B------:R-:W-:-:S03]  /*14f90*/  LEA R4, P4, R6, R2, 0x1 ;  /* 0x0000000206047211 */ /* 0x000fc600078808ff */
[----:B------:R0:W-:Y:S01]  /*14fa0*/  @P1 STG.E.U16 desc[UR14][R8.64], R5 ;  /* 0x0000000508001986 */ /* 0x0001e2000c10150e */
[----:B------:R-:W-:Y:S01]  /*14fb0*/  ISETP.LT.AND P1, PT, R10, UR4, !P0 ;  /* 0x000000040a007c0c */ /* 0x000fe2000c721270 */
[----:B------:R-:W-:Y:S01]  /*14fc0*/  ULDC UR4, c[0x0][0x248] ;  /* 0x0000920000047ab9 */ /* 0x000fe20000000800 */
[----:B------:R-:W-:Y:S01]  /*14fd0*/  VIADD R10, R7, 0xf5 ;  /* 0x000000f5070a7836 */ /* 0x000fe20000000000 */
[C---:B0-----:R-:W-:Y:S01]  /*14fe0*/  LEA.HI.X.SX32 R5, R6.reuse, R3, 0x1, P4 ;  /* 0x0000000306057211 */ /* 0x041fe200020f0eff */
[----:B------:R-:W-:Y:S01]  /*14ff0*/  VIADD R6, R6, UR4 ;  /* 0x0000000406067c36 */ /* 0x000fe20008000000 */
[----:B------:R-:W-:Y:S02]  /*15000*/  ULDC UR4, c[0x0][0x248] ;  /* 0x0000920000047ab9 */ /* 0x000fe40000000800 */
[----:B------:R-:W-:Y:S01]  /*15010*/  ISETP.LT.AND P4, PT, R10, UR5, !P0 ;  /* 0x000000050a007c0c */ /* 0x000fe2000c781270 */
[----:B------:R-:W-:Y:S01]  /*15020*/  ULDC UR5, c[0x0][0x22c] ;  /* 0x00008b0000057ab9 */ /* 0x000fe20000000800 */
[----:B------:R0:W-:Y:S01]  /*15030*/  @P5 STG.E.U16 desc[UR14][R4.64], R128 ;  /* 0x0000008004005986 */ /* 0x0001e2000c10150e */
[C---:B------:R-:W-:Y:S01]  /*15040*/  LEA R10, P5, R6.reuse, R2, 0x1 ;  /* 0x00000002060a7211 */ /* 0x040fe200078a08ff */
[----:B------:R-:W-:Y:S01]  /*15050*/  VIADD R9, R6, UR4 ;  /* 0x0000000406097c36 */ /* 0x000fe20008000000 */
[----:B------:R-:W-:-:S02]  /*15060*/  ULDC UR4, c[0x0][0x248] ;  /* 0x0000920000047ab9 */ /* 0x000fc40000000800 */
[----:B------:R-:W-:Y:S01]  /*15070*/  LEA.HI.X.SX32 R11, R6, R3, 0x1, P5 ;  /* 0x00000003060b7211 */ /* 0x000fe200028f0eff */
[C---:B------:R-:W-:Y:S01]  /*15080*/  VIADD R6, R9.reuse, UR4 ;  /* 0x0000000409067c36 */ /* 0x040fe20008000000 */
[----:B------:R-:W-:Y:S01]  /*15090*/  LEA R8, P5, R9, R2, 0x1 ;  /* 0x0000000209087211 */ /* 0x000fe200078a08ff */
[----:B------:R-:W-:-:S03]  /*150a0*/  ULDC UR4, c[0x0][0x248] ;  /* 0x0000920000047ab9 */ /* 0x000fc60000000800 */
[----:B------:R-:W-:Y:S02]  /*150b0*/  LEA.HI.X.SX32 R9, R9, R3, 0x1, P5 ;  /* 0x0000000309097211 */ /* 0x000fe400028f0eff */
[----:B0-----:R-:W-:Y:S02]  /*150c0*/  PRMT R5, R128, 0x7632, R5 ;  /* 0x0000763280057816 */ /* 0x001fe40000000005 */
[----:B------:R-:W-:-:S03]  /*150d0*/  LEA R4, P5, R6, R2, 0x1 ;  /* 0x0000000206047211 */ /* 0x000fc600078a08ff */
[----:B------:R0:W-:Y:S01]  /*150e0*/  @P6 STG.E.U16 desc[UR14][R10.64], R5 ;  /* 0x000000050a006986 */ /* 0x0001e2000c10150e */
[----:B------:R-:W-:Y:S01]  /*150f0*/  ISETP.LT.AND P6, PT, R12, UR5, !P0 ;  /* 0x000000050c007c0c */ /* 0x000fe2000c7c1270 */
[----:B------:R-:W-:Y:S01]  /*15100*/  VIADD R12, R7, 0xf7 ;  /* 0x000000f7070c7836 */ /* 0x000fe20000000000 */
[----:B------:R-:W-:Y:S01]  /*15110*/  ULDC UR5, c[0x0][0x22c] ;  /* 0x00008b0000057ab9 */ /* 0x000fe20000000800 */
[----:B------:R1:W-:Y:S03]  /*15120*/  @P3 STG.E.U16 desc[UR14][R8.64], R129 ;  /* 0x0000008108003986 */ /* 0x0003e6000c10150e */
[----:B------:R-:W-:Y:S01]  /*15130*/  ISETP.LT.AND P3, PT, R12, UR5, !P0 ;  /* 0x000000050c007c0c */ /* 0x000fe2000c761270 */
[----:B------:R-:W-:Y:S01]  /*15140*/  ULDC UR5, c[0x0][0x22c] ;  /* 0x00008b0000057ab9 */ /* 0x000fe20000000800 */
[----:B------:R-:W-:Y:S02]  /*15150*/  PRMT R12, R131, 0x7632, R12 ;  /* 0x00007632830c7816 */ /* 0x000fe4000000000c */
[C---:B0-----:R-:W-:Y:S01]  /*15160*/  LEA.HI.X.SX32 R5, R6.reuse, R3, 0x1, P5 ;  /* 0x0000000306057211 */ /* 0x041fe200028f0eff */
[----:B------:R-:W-:Y:S01]  /*15170*/  VIADD R6, R6, UR4 ;  /* 0x0000000406067c36 */ /* 0x000fe20008000000 */
[----:B------:R-:W-:Y:S01]  /*15180*/  ULDC UR4, c[0x0][0x248] ;  /* 0x0000920000047ab9 */ /* 0x000fe20000000800 */
[----:B------:R-:W-:Y:S01]  /*15190*/  VIADD R10, R7, 0xf8 ;  /* 0x000000f8070a7836 */ /* 0x000fe20000000000 */
[----:B-1----:R-:W-:Y:S01]  /*151a0*/  PRMT R9, R129, 0x7632, R9 ;  /* 0x0000763281097816 */ /* 0x002fe20000000009 */
[----:B------:R-:W-:Y:S01]  /*151b0*/  VIADD R11, R7, 0xfa ;  /* 0x000000fa070b7836 */ /* 0x000fe20000000000 */
[----:B------:R-:W-:-:S03]  /*151c0*/  LEA R8, P5, R6, R2, 0x1 ;  /* 0x0000000206087211 */ /* 0x000fc600078a08ff */
[----:B------:R0:W-:Y:S01]  /*151d0*/  @P2 STG.E.U16 desc[UR14][R4.64], R9 ;  /* 0x0000000904002986 */ /* 0x0001e2000c10150e */
[----:B------:R-:W-:Y:S01]  /*151e0*/  ISETP.LT.AND P2, PT, R10, UR5, !P0 ;  /* 0x000000050a007c0c */ /* 0x000fe2000c741270 */
[C---:B------:R-:W-:Y:S01]  /*151f0*/  VIADD R10, R6.reuse, UR4 ;  /* 0x00000004060a7c36 */ /* 0x040fe20008000000 */
[----:B------:R-:W-:Y:S01]  /*15200*/  ULDC UR4, c[0x0][0x22c] ;  /* 0x00008b0000047ab9 */ /* 0x000fe20000000800 */
[----:B------:R-:W-:Y:S01]  /*15210*/  ULDC UR5, c[0x0][0x22c] ;  /* 0x00008b0000057ab9 */ /* 0x000fe20000000800 */
[----:B0-----:R-:W-:Y:S01]  /*15220*/  LEA.HI.X.SX32 R9, R6, R3, 0x1, P5 ;  /* 0x0000000306097211 */ /* 0x001fe200028f0eff */
[----:B------:R-:W-:Y:S01]  /*15230*/  VIADD R6, R7, 0xf9 ;  /* 0x000000f907067836 */ /* 0x000fe20000000000 */
[----:B------:R-:W-:-:S03]  /*15240*/  LEA R4, P5, R10, R2, 0x1 ;  /* 0x000000020a047211 */ /* 0x000fc600078a08ff */
[----:B------:R0:W-:Y:S01]  /*15250*/  @P1 STG.E.U16 desc[UR14][R8.64], R130 ;  /* 0x0000008208001986 */ /* 0x0001e2000c10150e */
[----:B------:R-:W-:Y:S01]  /*15260*/  ISETP.LT.AND P1, PT, R6, UR4, !P0 ;  /* 0x0000000406007c0c */ /* 0x000fe2000c721270 */
[----:B------:R-:W-:Y:S01]  /*15270*/  ULDC UR4, c[0x0][0x248] ;  /* 0x0000920000047ab9 */ /* 0x000fe20000000800 */
[C---:B------:R-:W-:Y:S01]  /*15280*/  LEA.HI.X.SX32 R5, R10.reuse, R3, 0x1, P5 ;  /* 0x000000030a057211 */ /* 0x040fe200028f0eff */
[----:B------:R-:W-:Y:S01]  /*15290*/  VIADD R6, R10, UR4 ;  /* 0x000000040a067c36 */ /* 0x000fe20008000000 */
[----:B------:R-:W-:Y:S02]  /*152a0*/  ULDC UR4, c[0x0][0x22c] ;  /* 0x00008b0000047ab9 */ /* 0x000fe40000000800 */
[----:B------:R-:W-:Y:S01]  /*152b0*/  ISETP.LT.AND P5, PT, R11, UR4, !P0 ;  /* 0x000000040b007c0c */ /* 0x000fe2000c7a1270 */
[----:B------:R-:W-:Y:S01]  /*152c0*/  ULDC UR4, c[0x0][0x248] ;  /* 0x0000920000047ab9 */ /* 0x000fe20000000800 */
[----:B0-----:R-:W-:-:S05]  /*152d0*/  PRMT R9, R130, 0x7632, R9 ;  /* 0x0000763282097816 */ /* 0x001fca0000000009 */
[----:B------:R0:W-:Y:S01]  /*152e0*/  @P4 STG.E.U16 desc[UR14][R4.64], R9 ;  /* 0x0000000904004986 */ /* 0x0001e2000c10150e */
[----:B------:R-:W-:-:S04]  /*152f0*/  LEA R10, P4, R6, R2, 0x1 ;  /* 0x00000002060a7211 */ /* 0x000fc800078808ff */
[CC--:B------:R-:W-:Y:S01]  /*15300*/  LEA.HI.X.SX32 R11, R6.reuse, R3.reuse, 0x1, P4 ;  /* 0x00000003060b7211 */ /* 0x0c0fe200020f0eff */
[----:B------:R-:W-:Y:S01]  /*15310*/  VIADD R6, R6, UR4 ;  /* 0x0000000406067c36 */ /* 0x000fe20008000000 */
[----:B------:R-:W-:Y:S01]  /*15320*/  ULDC UR4, c[0x0][0x248] ;  /* 0x0000920000047ab9 */ /* 0x000fe20000000800 */
[----:B------:R-:W-:Y:S01]  /*15330*/  ISETP.LT.AND P4, PT, R0, UR5, !P0 ;  /* 0x0000000500007c0c */ /* 0x000fe2000c781270 */
[----:B------:R-:W-:Y:S01]  /*15340*/  ULDC UR5, c[0x0][0x248] ;  /* 0x0000920000057ab9 */ /* 0x000fe20000000800 */
[----:B------:R1:W-:Y:S01]  /*15350*/  @P6 STG.E.U16 desc[UR14][R10.64], R131 ;  /* 0x000000830a006986 */ /* 0x0003e2000c10150e */
[C---:B------:R-:W-:Y:S01]  /*15360*/  VIADD R0, R6.reuse, UR4 ;  /* 0x0000000406007c36 */ /* 0x040fe20008000000 */
[CC--:B0-----:R-:W-:Y:S01]  /*15370*/  LEA R4, P6, R6.reuse, R2.reuse, 0x1 ;  /* 0x0000000206047211 */ /* 0x0c1fe200078c08ff */
[----:B------:R-:W-:Y:S01]  /*15380*/  VIADD R9, R7, 0xfc ;  /* 0x000000fc07097836 */ /* 0x000fe20000000000 */
[----:B------:R-:W-:Y:S02]  /*15390*/  ULDC UR4, c[0x0][0x22c] ;  /* 0x00008b0000047ab9 */ /* 0x000fe40000000800 */
[----:B------:R-:W-:Y:S01]  /*153a0*/  LEA.HI.X.SX32 R5, R6, R3, 0x1, P6 ;  /* 0x0000000306057211 */ /* 0x000fe200030f0eff */
[C---:B------:R-:W-:Y:S01]  /*153b0*/  VIADD R6, R0.reuse, UR5 ;  /* 0x0000000500067c36 */ /* 0x040fe20008000000 */
[----:B------:R-:W-:Y:S01]  /*153c0*/  LEA R8, P6, R0, R2, 0x1 ;  /* 0x0000000200087211 */ /* 0x000fe200078c08ff */
[----:B------:R-:W-:-:S02]  /*153d0*/  ULDC UR5, c[0x0][0x248] ;  /* 0x0000920000057ab9 */ /* 0x000fc40000000800 */
[----:B------:R0:W-:Y:S01]  /*153e0*/  @P3 STG.E.U16 desc[UR14][R4.64], R12 ;  /* 0x0000000c04003986 */ /* 0x0001e2000c10150e */
[----:B------:R-:W-:Y:S01]  /*153f0*/  ISETP.LT.AND P3, PT, R9, UR4, !P0 ;  /* 0x0000000409007c0c */ /* 0x000fe2000c761270 */
[----:B------:R-:W-:Y:S01]  /*15400*/  ULDC UR4, c[0x0][0x22c] ;  /* 0x00008b0000047ab9 */ /* 0x000fe20000000800 */
[----:B------:R-:W-:Y:S01]  /*15410*/  LEA.HI.X.SX32 R9, R0, R3, 0x1, P6 ;  /* 0x0000000300097211 */ /* 0x000fe200030f0eff */
[----:B------:R-:W-:Y:S01]  /*15420*/  VIADD R0, R7, 0xfd ;  /* 0x000000fd07007836 */ /* 0x000fe20000000000 */
[----:B-1----:R-:W-:-:S03]  /*15430*/  LEA R10, P6, R6, R2, 0x1 ;  /* 0x00000002060a7211 */ /* 0x002fc600078c08ff */
[----:B----4-:R1:W-:Y:S01]  /*15440*/  @P2 STG.E.U16 desc[UR14][R8.64], R16 ;  /* 0x0000001008002986 */ /* 0x0103e2000c10150e */
[----:B------:R-:W-:Y:S01]  /*15450*/  ISETP.LT.AND P2, PT, R0, UR4, !P0 ;  /* 0x0000000400007c0c */ /* 0x000fe2000c741270 */
[----:B------:R-:W-:Y:S01]  /*15460*/  ULDC UR4, c[0x0][0x248] ;  /* 0x0000920000047ab9 */ /* 0x000fe20000000800 */
[C---:B------:R-:W-:Y:S01]  /*15470*/  LEA.HI.X.SX32 R11, R6.reuse, R3, 0x1, P6 ;  /* 0x00000003060b7211 */ /* 0x040fe200030f0eff */
[----:B------:R-:W-:Y:S01]  /*15480*/  VIADD R6, R6, UR4 ;  /* 0x0000000406067c36 */ /* 0x000fe20008000000 */
[----:B------:R-:W-:Y:S01]  /*15490*/  ULDC UR4, c[0x0][0x248] ;  /* 0x0000920000047ab9 */ /* 0x000fe20000000800 */
[----:B0-----:R-:W-:Y:S02]  /*154a0*/  PRMT R5, R16, 0x7632, R5 ;  /* 0x0000763210057816 */ /* 0x001fe40000000005 */
[----:B------:R-:W-:Y:S01]  /*154b0*/  VIADD R0, R6, UR4 ;  /* 0x0000000406007c36 */ /* 0x000fe20008000000 */
[----:B------:R-:W-:Y:S02]  /*154c0*/  ULDC UR4, c[0x0][0x248] ;  /* 0x0000920000047ab9 */ /* 0x000fe40000000800 */
[----:B------:R0:W-:Y:S01]  /*154d0*/  @P1 STG.E.U16 desc[UR14][R10.64], R5 ;  /* 0x000000050a001986 */ /* 0x0001e2000c10150e */
[----:B-1----:R-:W-:Y:S01]  /*154e0*/  VIADD R9, R0, UR5 ;  /* 0x0000000500097c36 */ /* 0x002fe20008000000 */
[----:B------:R-:W-:-:S04]  /*154f0*/  LEA R4, P1, R6, R2, 0x1 ;  /* 0x0000000206047211 */ /* 0x000fc800078208ff */
[CC--:B------:R-:W-:Y:S01]  /*15500*/  LEA R8, P6, R9.reuse, R2.reuse, 0x1 ;  /* 0x0000000209087211 */ /* 0x0c0fe200078c08ff */
[----:B0-----:R-:W-:Y:S01]  /*15510*/  VIADD R11, R9, UR4 ;  /* 0x00000004090b7c36 */ /* 0x001fe20008000000 */
[-C--:B------:R-:W-:Y:S01]  /*15520*/  LEA.HI.X.SX32 R5, R6, R3.reuse, 0x1, P1 ;  /* 0x0000000306057211 */ /* 0x080fe200008f0eff */
[----:B------:R-:W-:Y:S01]  /*15530*/  ULDC UR4, c[0x0][0x248] ;  /* 0x0000920000047ab9 */ /* 0x000fe20000000800 */
[CC--:B------:R-:W-:Y:S01]  /*15540*/  LEA R6, P1, R0.reuse, R2.reuse, 0x1 ;  /* 0x0000000200067211 */ /* 0x0c0fe200078208ff */
[----:B------:R-:W-:Y:S01]  /*15550*/  VIADD R13, R11, UR6 ;  /* 0x000000060b0d7c36 */ /* 0x000fe20008000000 */
[-C--:B------:R-:W-:Y:S01]  /*15560*/  LEA.HI.X.SX32 R9, R9, R3.reuse, 0x1, P6 ;  /* 0x0000000309097211 */ /* 0x080fe200030f0eff */
[----:B------:R0:W-:Y:S01]  /*15570*/  @P5 STG.E.U16 desc[UR14][R4.64], R17 ;  /* 0x0000001104005986 */ /* 0x0001e2000c10150e */
[----:B------:R-:W-:Y:S01]  /*15580*/  LEA.HI.X.SX32 R7, R0, R3, 0x1, P1 ;  /* 0x0000000300077211 */ /* 0x000fe200008f0eff */
[----:B------:R-:W-:Y:S01]  /*15590*/  VIADD R0, R13, UR4 ;  /* 0x000000040d007c36 */ /* 0x000fe20008000000 */
[-C--:B------:R-:W-:Y:S01]  /*155a0*/  LEA R10, P6, R11, R2.reuse, 0x1 ;  /* 0x000000020b0a7211 */ /* 0x080fe200078c08ff */
[----:B------:R-:W-:Y:S01]  /*155b0*/  ULDC UR4, c[0x0][0x22c] ;  /* 0x00008b0000047ab9 */ /* 0x000fe20000000800 */
[----:B------:R-:W-:-:S02]  /*155c0*/  LEA R12, P1, R13, R2, 0x1 ;  /* 0x000000020d0c7211 */ /* 0x000fc400078208ff */
[-C--:B------:R-:W-:Y:S02]  /*155d0*/  LEA.HI.X.SX32 R11, R11, R3.reuse, 0x1, P6 ;  /* 0x000000030b0b7211 */ /* 0x080fe400030f0eff */
[-C--:B------:R-:W-:Y:S02]  /*155e0*/  LEA.HI.X.SX32 R13, R13, R3.reuse, 0x1, P1 ;  /* 0x000000030d0d7211 */ /* 0x080fe400008f0eff */
[----:B------:R-:W-:Y:S02]  /*155f0*/  LEA R2, P6, R0, R2, 0x1 ;  /* 0x0000000200027211 */ /* 0x000fe400078c08ff */
[----:B------:R-:W-:Y:S02]  /*15600*/  ISETP.LT.AND P1, PT, R15, UR4, !P0 ;  /* 0x000000040f007c0c */ /* 0x000fe4000c721270 */
[----:B------:R-:W-:Y:S02]  /*15610*/  ISETP.LT.AND P0, PT, R14, UR7, !P0 ;  /* 0x000000070e007c0c */ /* 0x000fe4000c701270 */
[----:B------:R-:W-:-:S02]  /*15620*/  LEA.HI.X.SX32 R3, R0, R3, 0x1, P6 ;  /* 0x0000000300037211 */ /* 0x000fc400030f0eff */
[----:B------:R-:W-:Y:S02]  /*15630*/  PRMT R0, R17, 0x7632, R0 ;  /* 0x0000763211007816 */ /* 0x000fe40000000000 */
[----:B0-----:R-:W-:-:S03]  /*15640*/  PRMT R5, R18, 0x7632, R5 ;  /* 0x0000763212057816 */ /* 0x001fc60000000005 */
[----:B------:R0:W-:Y:S04]  /*15650*/  @P4 STG.E.U16 desc[UR14][R6.64], R0 ;  /* 0x0000000006004986 */ /* 0x0001e8000c10150e */
[----:B------:R0:W-:Y:S04]  /*15660*/  @P3 STG.E.U16 desc[UR14][R8.64], R18 ;  /* 0x0000001208003986 */ /* 0x0001e8000c10150e */
[----:B------:R0:W-:Y:S04]  /*15670*/  @P2 STG.E.U16 desc[UR14][R10.64], R5 ;  /* 0x000000050a002986 */ /* 0x0001e8000c10150e */
[----:B------:R0:W-:Y:S01]  /*15680*/  @P1 STG.E.U16 desc[UR14][R12.64], R19 ;  /* 0x000000130c001986 */ /* 0x0001e2000c10150e */
[----:B------:R-:W-:Y:S05]  /*15690*/  @!P0 EXIT ;  /* 0x000000000000894d */ /* 0x000fea0003800000 */
[----:B0-----:R-:W-:-:S05]  /*156a0*/  PRMT R19, R19, 0x7632, R19 ;  /* 0x0000763213137816 */ /* 0x001fca0000000013 */
[----:B------:R-:W-:Y:S01]  /*156b0*/  STG.E.U16 desc[UR14][R2.64], R19 ;  /* 0x0000001302007986 */ /* 0x000fe2000c10150e */
[----:B------:R-:W-:Y:S05]  /*156c0*/  EXIT ;  /* 0x000000000000794d */ /* 0x000fea0003800000 */
.L_x_2:
[----:B------:R-:W-:-:S00]  /*156d0*/  BRA `(.L_x_2) ;  /* 0xfffffffc00fc7947 */ /* 0x000fc0000383ffff */
[----:B------:R-:W-:-:S00]  /*156e0*/  NOP ;  /* 0x0000000000007918 */ /* 0x000fc00000000000 */
        /* <DEDUP_REMOVED lines=9> */
.L_x_3:


//--------------------- .nv.shared.matmul_kernel  --------------------------
	.section	.nv.shared.matmul_kernel,"aw",@nobits
	.sectionflags	@""
	.align	16
	.zero		1024


//--------------------- .nv.shared.reserved.0     --------------------------
	.section	.nv.shared.reserved.0,"aw",@nobits
	.weak		__nv_reservedSMEM_offset_0_alias
	.size		__nv_reservedSMEM_offset_0_alias, 0, 0
	.other		__nv_reservedSMEM_offset_0_alias,@"STO_CUDA_RESERVED_SHARED STV_DEFAULT"
__nv_reservedSMEM_offset_0_alias:
	.zero		0


//--------------------- .nv.constant0.matmul_kernel --------------------------
	.section	.nv.constant0.matmul_kernel,"a",@progbits
	.sectionflags	@""
	.align	4
.nv.constant0.matmul_kernel:
	.zero		608


//--------------------- SYMBOLS --------------------------

	.type		.nv.reservedSmem.offset0,@object
	.size		.nv.reservedSmem.offset0,0x4
